def attn_fwd(
    Q,
    K,
    V,
    Out,
    Lse,
    sm_scale,
    stride_qz,
    stride_qh,
    stride_qm,
    stride_qk,
    stride_kz,
    stride_kh,
    stride_kn,
    stride_kk,
    stride_vz,
    stride_vh,
    stride_vn,
    stride_vk,
    stride_oz,
    stride_oh,
    stride_om,
    stride_ok,
    seqlen_q,
    seqlen_k,
    BLOCK_M: tl.constexpr,
    BLOCK_N: tl.constexpr,
    HEAD_DIM: tl.constexpr,
    CAUSAL: tl.constexpr,
):
    start_m = tl.program_id(0)
    off_hz = tl.program_id(1)
    q_off = off_hz * stride_qh
    k_off = off_hz * stride_kh
    v_off = off_hz * stride_vh
    offs_m = start_m * BLOCK_M + tl.arange(0, BLOCK_M)
    offs_d = tl.arange(0, HEAD_DIM)
    offs_n = tl.arange(0, BLOCK_N)
    q_ptrs = Q + q_off + offs_m[:, None] * stride_qm + offs_d[None, :] * stride_qk
    k_ptrs = K + k_off + offs_d[:, None] * stride_kk + offs_n[None, :] * stride_kn
    v_ptrs = V + v_off + offs_n[:, None] * stride_vn + offs_d[None, :] * stride_vk
    m_i = tl.full([BLOCK_M], float("-inf"), dtype=tl.float32)
    l_i = tl.zeros([BLOCK_M], dtype=tl.float32) + 1.0
    acc = tl.zeros([BLOCK_M, HEAD_DIM], dtype=tl.float32)
    q = tl.load(q_ptrs)
    acc, l_i, m_i = _attn_fwd_inner(
        acc,
        l_i,
        m_i,
        q,
        k_ptrs,
        v_ptrs,
        sm_scale,
        stride_kn,
        stride_vn,
        start_m,
        seqlen_k,
        BLOCK_M,
        BLOCK_N,
        HEAD_DIM,
        CAUSAL,
    )
    acc = acc / l_i[:, None]
    lse = m_i + tl.math.log2(l_i) / 1.4426950408889634
    o_ptrs = (
        Out
        + off_hz * stride_oh
        + offs_m[:, None] * stride_om
        + offs_d[None, :] * stride_ok
    )
    tl.store(o_ptrs, acc.to(Out.dtype.element_ty))
    tl.store(Lse + off_hz * seqlen_q + offs_m, lse)

# config = {"BLOCK_M": 64, "BLOCK_N": 64, "HEAD_DIM": 64, "arch": "sm_90", "causal": false, "dtype": "fp8e4m3", "num_stages": 2, "num_warps": 8}
# arch = sm_90


// ===== COMPILED SASS (sm_90a) =====

	.target	sm_90a

	.elftype	@"ET_EXEC"


//--------------------- .note.nv.tkinfo           --------------------------
	.section	.note.nv.tkinfo,"",@"SHT_NOTE"
	.sectionflags	@"SHF_NOTE_NV_TKINFO"
	.tkinfo
        /*0018*/ 	.word	0x00000002
        /*0030*/ 	.string	""
        /*0030*/ 	.string	"ptxas"
        /*0030*/ 	.string	"Cuda compilation tools, release 13.0, V13.0.88"
        /*0030*/ 	.string	"Build cuda_13.0.r13.0/compiler.36424714_0"
        /*0030*/ 	.string	"-v  -suppress-debug-info  -lineinfo  -arch sm_90a "



//--------------------- .note.nv.cuinfo           --------------------------
	.section	.note.nv.cuinfo,"",@"SHT_NOTE"
	.sectionflags	@"SHF_NOTE_NV_CUINFO"
        /*0018*/ 	.short	0x0002
        /*001a*/ 	.short	0x005a
        /*001c*/ 	.short	0x0082
	.zero		2


//--------------------- .nv.info                  --------------------------
	.section	.nv.info,"",@"SHT_CUDA_INFO"
	.align	4


	//----- nvinfo : EIATTR_REGCOUNT
	.align		4
        /*0000*/ 	.byte	0x04, 0x2f
        /*0002*/ 	.short	(.L_2 - .L_1)
	.align		4
.L_1:
        /*0004*/ 	.word	index@(attn_fwd)
        /*0008*/ 	.word	0x000000ab


	//----- nvinfo : EIATTR_FRAME_SIZE
	.align		4
.L_2:
        /*000c*/ 	.byte	0x04, 0x11
        /*000e*/ 	.short	(.L_4 - .L_3)
	.align		4
.L_3:
        /*0010*/ 	.word	index@(attn_fwd)
        /*0014*/ 	.word	0x00000000


	//----- nvinfo : EIATTR_MIN_STACK_SIZE
	.align		4
.L_4:
        /*0018*/ 	.byte	0x04, 0x12
        /*001a*/ 	.short	(.L_6 - .L_5)
	.align		4
.L_5:
        /*001c*/ 	.word	index@(attn_fwd)
        /*0020*/ 	.word	0x00000000
.L_6:


//--------------------- .nv.compat                --------------------------
	.section	.nv.compat,"",@"SHT_CUDA_COMPAT_INFO"
	.align	4
        /*0000*/ 	.byte	0x02, 0x09, 0x01, 0x00, 0x02, 0x02, 0x04, 0x00, 0x02, 0x05, 0x05, 0x00, 0x03, 0x07, 0x01, 0x01
        /*0010*/ 	.byte	0x02, 0x03, 0x00, 0x00, 0x02, 0x06, 0x01, 0x00, 0x04, 0x0b, 0x08, 0x00, 0x00, 0x00, 0x00, 0x00
        /*0020*/ 	.byte	0x00, 0x00, 0x00, 0x00


//--------------------- .nv.info.attn_fwd         --------------------------
	.section	.nv.info.attn_fwd,"",@"SHT_CUDA_INFO"
	.sectionflags	@""
	.align	4


	//----- nvinfo : EIATTR_CUDA_API_VERSION
	.align		4
        /*0000*/ 	.byte	0x04, 0x37
        /*0002*/ 	.short	(.L_8 - .L_7)
.L_7:
        /*0004*/ 	.word	0x00000082


	//----- nvinfo : EIATTR_KPARAM_INFO
	.align		4
.L_8:
        /*0008*/ 	.byte	0x04, 0x17
        /*000a*/ 	.short	(.L_10 - .L_9)
.L_9:
        /*000c*/ 	.word	0x00000000
        /*0010*/ 	.short	0x0019
        /*0012*/ 	.short	0x0080
        /*0014*/ 	.byte	0x00, 0xf4, 0x21, 0x00


	//----- nvinfo : EIATTR_KPARAM_INFO
	.align		4
.L_10:
        /*0018*/ 	.byte	0x04, 0x17
        /*001a*/ 	.short	(.L_12 - .L_11)
.L_11:
        /*001c*/ 	.word	0x00000000
        /*0020*/ 	.short	0x0018
        /*0022*/ 	.short	0x0078
        /*0024*/ 	.byte	0x00, 0xf4, 0x21, 0x00


	//----- nvinfo : EIATTR_KPARAM_INFO
	.align		4
.L_12:
        /*0028*/ 	.byte	0x04, 0x17
        /*002a*/ 	.short	(.L_14 - .L_13)
.L_13:
        /*002c*/ 	.word	0x00000000
        /*0030*/ 	.short	0x0017
        /*0032*/ 	.short	0x0070
        /*0034*/ 	.byte	0x00, 0xf0, 0x11, 0x00


	//----- nvinfo : EIATTR_KPARAM_INFO
	.align		4
.L_14:
        /*0038*/ 	.byte	0x04, 0x17
        /*003a*/ 	.short	(.L_16 - .L_15)
.L_15:
        /*003c*/ 	.word	0x00000000
        /*0040*/ 	.short	0x0016
        /*0042*/ 	.short	0x006c
        /*0044*/ 	.byte	0x00, 0xf0, 0x11, 0x00


	//----- nvinfo : EIATTR_KPARAM_INFO
	.align		4
.L_16:
        /*0048*/ 	.byte	0x04, 0x17
        /*004a*/ 	.short	(.L_18 - .L_17)
.L_17:
        /*004c*/ 	.word	0x00000000
        /*0050*/ 	.short	0x0015
        /*0052*/ 	.short	0x0068
        /*0054*/ 	.byte	0x00, 0xf0, 0x11, 0x00


	//----- nvinfo : EIATTR_KPARAM_INFO
	.align		4
.L_18:
        /*0058*/ 	.byte	0x04, 0x17
        /*005a*/ 	.short	(.L_20 - .L_19)
.L_19:
        /*005c*/ 	.word	0x00000000
        /*0060*/ 	.short	0x0014
        /*0062*/ 	.short	0x0064
        /*0064*/ 	.byte	0x00, 0xf0, 0x11, 0x00


	//----- nvinfo : EIATTR_KPARAM_INFO
	.align		4
.L_20:
        /*0068*/ 	.byte	0x04, 0x17
        /*006a*/ 	.short	(.L_22 - .L_21)
.L_21:
        /*006c*/ 	.word	0x00000000
        /*0070*/ 	.short	0x0013
        /*0072*/ 	.short	0x0060
        /*0074*/ 	.byte	0x00, 0xf0, 0x11, 0x00


	//----- nvinfo : EIATTR_KPARAM_INFO
	.align		4
.L_22:
        /*0078*/ 	.byte	0x04, 0x17
        /*007a*/ 	.short	(.L_24 - .L_23)
.L_23:
        /*007c*/ 	.word	0x00000000
        /*0080*/ 	.short	0x0012
        /*0082*/ 	.short	0x005c
        /*0084*/ 	.byte	0x00, 0xf0, 0x11, 0x00


	//----- nvinfo : EIATTR_KPARAM_INFO
	.align		4
.L_24:
        /*0088*/ 	.byte	0x04, 0x17
        /*008a*/ 	.short	(.L_26 - .L_25)
.L_25:
        /*008c*/ 	.word	0x00000000
        /*0090*/ 	.short	0x0011
        /*0092*/ 	.short	0x0058
        /*0094*/ 	.byte	0x00, 0xf0, 0x11, 0x00


	//----- nvinfo : EIATTR_KPARAM_INFO
	.align		4
.L_26:
        /*0098*/ 	.byte	0x04, 0x17
        /*009a*/ 	.short	(.L_28 - .L_27)
.L_27:
        /*009c*/ 	.word	0x00000000
        /*00a0*/ 	.short	0x0010
        /*00a2*/ 	.short	0x0054
        /*00a4*/ 	.byte	0x00, 0xf0, 0x11, 0x00


	//----- nvinfo : EIATTR_KPARAM_INFO
	.align		4
.L_28:
        /*00a8*/ 	.byte	0x04, 0x17
        /*00aa*/ 	.short	(.L_30 - .L_29)
.L_29:
        /*00ac*/ 	.word	0x00000000
        /*00b0*/ 	.short	0x000f
        /*00b2*/ 	.short	0x0050
        /*00b4*/ 	.byte	0x00, 0xf0, 0x11, 0x00


	//----- nvinfo : EIATTR_KPARAM_INFO
	.align		4
.L_30:
        /*00b8*/ 	.byte	0x04, 0x17
        /*00ba*/ 	.short	(.L_32 - .L_31)
.L_31:
        /*00bc*/ 	.word	0x00000000
        /*00c0*/ 	.short	0x000e
        /*00c2*/ 	.short	0x004c
        /*00c4*/ 	.byte	0x00, 0xf0, 0x11, 0x00


	//----- nvinfo : EIATTR_KPARAM_INFO
	.align		4
.L_32:
        /*00c8*/ 	.byte	0x04, 0x17
        /*00ca*/ 	.short	(.L_34 - .L_33)
.L_33:
        /*00cc*/ 	.word	0x00000000
        /*00d0*/ 	.short	0x000d
        /*00d2*/ 	.short	0x0048
        /*00d4*/ 	.byte	0x00, 0xf0, 0x11, 0x00


	//----- nvinfo : EIATTR_KPARAM_INFO
	.align		4
.L_34:
        /*00d8*/ 	.byte	0x04, 0x17
        /*00da*/ 	.short	(.L_36 - .L_35)
.L_35:
        /*00dc*/ 	.word	0x00000000
        /*00e0*/ 	.short	0x000c
        /*00e2*/ 	.short	0x0044
        /*00e4*/ 	.byte	0x00, 0xf0, 0x11, 0x00


	//----- nvinfo : EIATTR_KPARAM_INFO
	.align		4
.L_36:
        /*00e8*/ 	.byte	0x04, 0x17
        /*00ea*/ 	.short	(.L_38 - .L_37)
.L_37:
        /*00ec*/ 	.word	0x00000000
        /*00f0*/ 	.short	0x000b
        /*00f2*/ 	.short	0x0040
        /*00f4*/ 	.byte	0x00, 0xf0, 0x11, 0x00


	//----- nvinfo : EIATTR_KPARAM_INFO
	.align		4
.L_38:
        /*00f8*/ 	.byte	0x04, 0x17
        /*00fa*/ 	.short	(.L_40 - .L_39)
.L_39:
        /*00fc*/ 	.word	0x00000000
        /*0100*/ 	.short	0x000a
        /*0102*/ 	.short	0x003c
        /*0104*/ 	.byte	0x00, 0xf0, 0x11, 0x00


	//----- nvinfo : EIATTR_KPARAM_INFO
	.align		4
.L_40:
        /*0108*/ 	.byte	0x04, 0x17
        /*010a*/ 	.short	(.L_42 - .L_41)
.L_41:
        /*010c*/ 	.word	0x00000000
        /*0110*/ 	.short	0x0009
        /*0112*/ 	.short	0x0038
        /*0114*/ 	.byte	0x00, 0xf0, 0x11, 0x00


	//----- nvinfo : EIATTR_KPARAM_INFO
	.align		4
.L_42:
        /*0118*/ 	.byte	0x04, 0x17
        /*011a*/ 	.short	(.L_44 - .L_43)
.L_43:
        /*011c*/ 	.word	0x00000000
        /*0120*/ 	.short	0x0008
        /*0122*/ 	.short	0x0034
        /*0124*/ 	.byte	0x00, 0xf0, 0x11, 0x00


	//----- nvinfo : EIATTR_KPARAM_INFO
	.align		4
.L_44:
        /*0128*/ 	.byte	0x04, 0x17
        /*012a*/ 	.short	(.L_46 - .L_45)
.L_45:
        /*012c*/ 	.word	0x00000000
        /*0130*/ 	.short	0x0007
        /*0132*/ 	.short	0x0030
        /*0134*/ 	.byte	0x00, 0xf0, 0x11, 0x00


	//----- nvinfo : EIATTR_KPARAM_INFO
	.align		4
.L_46:
        /*0138*/ 	.byte	0x04, 0x17
        /*013a*/ 	.short	(.L_48 - .L_47)
.L_47:
        /*013c*/ 	.word	0x00000000
        /*0140*/ 	.short	0x0006
        /*0142*/ 	.short	0x002c
        /*0144*/ 	.byte	0x00, 0xf0, 0x11, 0x00


	//----- nvinfo : EIATTR_KPARAM_INFO
	.align		4
.L_48:
        /*0148*/ 	.byte	0x04, 0x17
        /*014a*/ 	.short	(.L_50 - .L_49)
.L_49:
        /*014c*/ 	.word	0x00000000
        /*0150*/ 	.short	0x0005
        /*0152*/ 	.short	0x0028
        /*0154*/ 	.byte	0x00, 0xf0, 0x11, 0x00


	//----- nvinfo : EIATTR_KPARAM_INFO
	.align		4
.L_50:
        /*0158*/ 	.byte	0x04, 0x17
        /*015a*/ 	.short	(.L_52 - .L_51)
.L_51:
        /*015c*/ 	.word	0x00000000
        /*0160*/ 	.short	0x0004
        /*0162*/ 	.short	0x0020
        /*0164*/ 	.byte	0x00, 0xf4, 0x21, 0x00


	//----- nvinfo : EIATTR_KPARAM_INFO
	.align		4
.L_52:
        /*0168*/ 	.byte	0x04, 0x17
        /*016a*/ 	.short	(.L_54 - .L_53)
.L_53:
        /*016c*/ 	.word	0x00000000
        /*0170*/ 	.short	0x0003
        /*0172*/ 	.short	0x0018
        /*0174*/ 	.byte	0x00, 0xf4, 0x21, 0x00


	//----- nvinfo : EIATTR_KPARAM_INFO
	.align		4
.L_54:
        /*0178*/ 	.byte	0x04, 0x17
        /*017a*/ 	.short	(.L_56 - .L_55)
.L_55:
        /*017c*/ 	.word	0x00000000
        /*0180*/ 	.short	0x0002
        /*0182*/ 	.short	0x0010
        /*0184*/ 	.byte	0x00, 0xf4, 0x21, 0x00


	//----- nvinfo : EIATTR_KPARAM_INFO
	.align		4
.L_56:
        /*0188*/ 	.byte	0x04, 0x17
        /*018a*/ 	.short	(.L_58 - .L_57)
.L_57:
        /*018c*/ 	.word	0x00000000
        /*0190*/ 	.short	0x0001
        /*0192*/ 	.short	0x0008
        /*0194*/ 	.byte	0x00, 0xf4, 0x21, 0x00


	//----- nvinfo : EIATTR_KPARAM_INFO
	.align		4
.L_58:
        /*0198*/ 	.byte	0x04, 0x17
        /*019a*/ 	.short	(.L_60 - .L_59)
.L_59:
        /*019c*/ 	.word	0x00000000
        /*01a0*/ 	.short	0x0000
        /*01a2*/ 	.short	0x0000
        /*01a4*/ 	.byte	0x00, 0xf4, 0x21, 0x00


	//----- nvinfo : EIATTR_SPARSE_MMA_MASK
	.align		4
.L_60:
        /*01a8*/ 	.byte	0x03, 0x50
        /*01aa*/ 	.short	0x0000


	//----- nvinfo : EIATTR_MAXREG_COUNT
	.align		4
        /*01ac*/ 	.byte	0x03, 0x1b
        /*01ae*/ 	.short	0x00ff


	//----- nvinfo : EIATTR_NUM_BARRIERS
	.align		4
        /*01b0*/ 	.byte	0x02, 0x4c
        /*01b2*/ 	.byte	0x01
	.zero		1


	//----- nvinfo : EIATTR_MERCURY_ISA_VERSION
	.align		4
        /*01b4*/ 	.byte	0x03, 0x5f
        /*01b6*/ 	.short	0x0101


	//----- nvinfo : EIATTR_COOP_GROUP_MASK_REGIDS
	.align		4
        /*01b8*/ 	.byte	0x04, 0x29
        /*01ba*/ 	.short	(.L_62 - .L_61)


	//   ....[0]....
.L_61:
        /*01bc*/ 	.word	0xffffffff


	//   ....[1]....
        /*01c0*/ 	.word	0xffffffff


	//   ....[2]....
        /*01c4*/ 	.word	0xffffffff


	//   ....[3]....
        /*01c8*/ 	.word	0xffffffff


	//   ....[4]....
        /*01cc*/ 	.word	0xffffffff


	//   ....[5]....
        /*01d0*/ 	.word	0xffffffff


	//   ....[6]....
        /*01d4*/ 	.word	0xffffffff


	//   ....[7]....
        /*01d8*/ 	.word	0xffffffff


	//   ....[8]....
        /*01dc*/ 	.word	0xffffffff


	//   ....[9]....
        /*01e0*/ 	.word	0xffffffff


	//   ....[10]....
        /*01e4*/ 	.word	0xffffffff


	//   ....[11]....
        /*01e8*/ 	.word	0xffffffff


	//   ....[12]....
        /*01ec*/ 	.word	0xffffffff


	//   ....[13]....
        /*01f0*/ 	.word	0xffffffff


	//   ....[14]....
        /*01f4*/ 	.word	0xffffffff


	//   ....[15]....
        /*01f8*/ 	.word	0xffffffff


	//----- nvinfo : EIATTR_COOP_GROUP_INSTR_OFFSETS
	.align		4
.L_62:
        /*01fc*/ 	.byte	0x04, 0x28
        /*01fe*/ 	.short	(.L_64 - .L_63)


	//   ....[0]....
.L_63:
        /*0200*/ 	.word	0x00001d60


	//   ....[1]....
        /*0204*/ 	.word	0x00001e40


	//   ....[2]....
        /*0208*/ 	.word	0x00001fc0


	//   ....[3]....
        /*020c*/ 	.word	0x00002030


	//   ....[4]....
        /*0210*/ 	.word	0x00002990


	//   ....[5]....
        /*0214*/ 	.word	0x000029b0


	//   ....[6]....
        /*0218*/ 	.word	0x000029c0


	//   ....[7]....
        /*021c*/ 	.word	0x000029d0


	//   ....[8]....
        /*0220*/ 	.word	0x000029e0


	//   ....[9]....
        /*0224*/ 	.word	0x000029f0


	//   ....[10]....
        /*0228*/ 	.word	0x00002a00


	//   ....[11]....
        /*022c*/ 	.word	0x00002a10


	//   ....[12]....
        /*0230*/ 	.word	0x00002d70


	//   ....[13]....
        /*0234*/ 	.word	0x00002d80


	//   ....[14]....
        /*0238*/ 	.word	0x00002dc0


	//   ....[15]....
        /*023c*/ 	.word	0x00002dd0


	//----- nvinfo : EIATTR_EXIT_INSTR_OFFSETS
	.align		4
.L_64:
        /*0240*/ 	.byte	0x04, 0x1c
        /*0242*/ 	.short	(.L_66 - .L_65)


	//   ....[0]....
.L_65:
        /*0244*/ 	.word	0x00004210


	//   ....[1]....
        /*0248*/ 	.word	0x00004240


	//----- nvinfo : EIATTR_REQNTID
	.align		4
.L_66:
        /*024c*/ 	.byte	0x04, 0x10
        /*024e*/ 	.short	(.L_68 - .L_67)
.L_67:
        /*0250*/ 	.word	0x00000100
        /*0254*/ 	.word	0x00000001
        /*0258*/ 	.word	0x00000001


	//----- nvinfo : EIATTR_CBANK_PARAM_SIZE
	.align		4
.L_68:
        /*025c*/ 	.byte	0x03, 0x19
        /*025e*/ 	.short	0x0088


	//----- nvinfo : EIATTR_PARAM_CBANK
	.align		4
        /*0260*/ 	.byte	0x04, 0x0a
        /*0262*/ 	.short	(.L_70 - .L_69)
	.align		4
.L_69:
        /*0264*/ 	.word	index@(.nv.constant0.attn_fwd)
        /*0268*/ 	.short	0x0210
        /*026a*/ 	.short	0x0088


	//----- nvinfo : EIATTR_SW_WAR
	.align		4
.L_70:
        /*026c*/ 	.byte	0x04, 0x36
        /*026e*/ 	.short	(.L_72 - .L_71)
.L_71:
        /*0270*/ 	.word	0x00000008
.L_72:


//--------------------- .nv.callgraph             --------------------------
	.section	.nv.callgraph,"",@"SHT_CUDA_CALLGRAPH"
	.align	4
	.sectionentsize	8
	.align		4
        /*0000*/ 	.word	0x00000000
	.align		4
        /*0004*/ 	.word	0xffffffff
	.align		4
        /*0008*/ 	.word	0x00000000
	.align		4
        /*000c*/ 	.word	0xfffffffe
	.align		4
        /*0010*/ 	.word	0x00000000
	.align		4
        /*0014*/ 	.word	0xfffffffd
	.align		4
        /*0018*/ 	.word	0x00000000
	.align		4
        /*001c*/ 	.word	0xfffffffc


//--------------------- .nv.constant4             --------------------------
	.section	.nv.constant4,"a",@progbits
	.align	8
	.align		8
.nv.constant4:
        /*0000*/ 	.dword	_$_str


//--------------------- .text.attn_fwd            --------------------------
	.section	.text.attn_fwd,"ax",@progbits
	.align	128
        .global         attn_fwd
        .type           attn_fwd,@function
        .size           attn_fwd,(.L_x_3 - attn_fwd)
        .other          attn_fwd,@"STO_CUDA_ENTRY STV_DEFAULT"
attn_fwd:
.text.attn_fwd:
[----:B------:R-:W-:Y:S01]  /*0000*/  LDC R1, c[0x0][0x28] ;  /* 0x00000a00ff017b82 */ /* 0x000fe20000000800 */
[----:B------:R-:W0:Y:S07]  /*0010*/  S2R R0, SR_TID.X ;  /* 0x0000000000007919 */ /* 0x000e2e0000002100 */
[----:B------:R-:W1:Y:S01]  /*0020*/  S2UR UR26, SR_CTAID.Y ;  /* 0x00000000001a79c3 */ /* 0x000e620000002600 */
[----:B------:R-:W-:Y:S01]  /*0030*/  ULDC.64 UR4, c[0x0][0x240] ;  /* 0x0000900000047ab9 */ /* 0x000fe20000000a00 */
[----:B------:R-:W-:Y:S01]  /*0040*/  ULDC.64 UR28, c[0x0][0x208] ;  /* 0x00008200001c7ab9 */ /* 0x000fe20000000a00 */
[----:B------:R-:W2:Y:S05]  /*0050*/  S2R R3, SR_CTAID.X ;  /* 0x0000000000037919 */ /* 0x000eaa0000002500 */
[----:B------:R-:W3:Y:S08]  /*0060*/  LDC.64 R36, c[0x0][0x210] ;  /* 0x00008400ff247b82 */ /* 0x000ef00000000a00 */
[----:B------:R-:W4:Y:S01]  /*0070*/  LDC R40, c[0x0][0x248] ;  /* 0x00009200ff287b82 */ /* 0x000f220000000800 */
[----:B-1----:R-:W-:Y:S01]  /*0080*/  UIMAD UR4, UR26, UR4, URZ ;  /* 0x000000041a0472a4 */ /* 0x002fe2000f8e023f */
[----:B0-----:R-:W-:-:S02]  /*0090*/  LOP3.LUT R16, R0, 0x3f, RZ, 0xc0, !PT ;  /* 0x0000003f00107812 */ /* 0x001fc400078ec0ff */
[----:B------:R-:W-:Y:S02]  /*00a0*/  SHF.R.U32.HI R18, RZ, 0x6, R0 ;  /* 0x00000006ff127819 */ /* 0x000fe40000011600 */
[----:B------:R-:W-:Y:S01]  /*00b0*/  LEA.HI R24, R0, 0xc, RZ, 0x1a ;  /* 0x0000000c00187811 */ /* 0x000fe200078fd0ff */
[----:B--2---:R-:W-:Y:S01]  /*00c0*/  IMAD R4, R3, 0x40, R16 ;  /* 0x0000004003047824 */ /* 0x004fe200078e0210 */
[----:B------:R-:W-:Y:S02]  /*00d0*/  SGXT.U32 R18, R18, 0x2 ;  /* 0x000000021212781a */ /* 0x000fe40000000000 */
[----:B------:R-:W-:Y:S01]  /*00e0*/  LEA.HI R28, R0, 0x2c, RZ, 0x1a ;  /* 0x0000002c001c7811 */ /* 0x000fe200078fd0ff */
[----:B------:R-:W-:Y:S01]  /*00f0*/  IMAD R3, R4, UR5, RZ ;  /* 0x0000000504037c24 */ /* 0x000fe2000f8e02ff */
[----:B------:R-:W-:Y:S01]  /*0100*/  USHF.R.S32.HI UR5, URZ, 0x1f, UR4 ;  /* 0x0000001f3f057899 */ /* 0x000fe20008011404 */
[----:B----4-:R-:W-:Y:S01]  /*0110*/  IMAD R8, R24, R40, RZ ;  /* 0x0000002818087224 */ /* 0x010fe200078e02ff */
[----:B------:R-:W-:-:S02]  /*0120*/  LEA.HI R26, R0, 0x1c, RZ, 0x1a ;  /* 0x0000001c001a7811 */ /* 0x000fc400078fd0ff */
[----:B---3--:R-:W-:Y:S02]  /*0130*/  IADD3 R36, P0, P1, R3, UR4, R36 ;  /* 0x0000000403247c10 */ /* 0x008fe4000f91e024 */
[----:B------:R-:W-:Y:S01]  /*0140*/  SHF.R.S32.HI R2, RZ, 0x1f, R3 ;  /* 0x0000001fff027819 */ /* 0x000fe20000011403 */
[-C--:B------:R-:W-:Y:S02]  /*0150*/  IMAD R3, R18, R40.reuse, RZ ;  /* 0x0000002812037224 */ /* 0x080fe400078e02ff */
[----:B------:R-:W-:Y:S01]  /*0160*/  IMAD R15, R28, R40, RZ ;  /* 0x000000281c0f7224 */ /* 0x000fe200078e02ff */
[----:B------:R-:W-:Y:S01]  /*0170*/  IADD3.X R38, R2, UR5, R37, P0, P1 ;  /* 0x0000000502267c10 */ /* 0x000fe200087e2425 */
[----:B------:R-:W-:Y:S01]  /*0180*/  IMAD R5, R40, 0x4, R3 ;  /* 0x0000000428057824 */ /* 0x000fe200078e0203 */
[----:B------:R-:W-:Y:S01]  /*0190*/  IADD3 R2, P0, R3, R36, RZ ;  /* 0x0000002403027210 */ /* 0x000fe20007f1e0ff */
[----:B------:R-:W-:-:S03]  /*01a0*/  IMAD R9, R26, R40, RZ ;  /* 0x000000281a097224 */ /* 0x000fc600078e02ff */
[----:B------:R-:W-:Y:S02]  /*01b0*/  LEA.HI.X.SX32 R3, R3, R38, 0x1, P0 ;  /* 0x0000002603037211 */ /* 0x000fe400000f0eff */
[CC--:B------:R-:W-:Y:S02]  /*01c0*/  IADD3 R6, P1, R5.reuse, R36.reuse, RZ ;  /* 0x0000002405067210 */ /* 0x0c0fe40007f3e0ff */
[----:B------:R-:W-:Y:S01]  /*01d0*/  IADD3 R10, P0, R8, R36, RZ ;  /* 0x00000024080a7210 */ /* 0x000fe20007f1e0ff */
[----:B------:R0:W2:Y:S01]  /*01e0*/  LDG.E.U8 R20, desc[UR28][R2.64] ;  /* 0x0000001c02147981 */ /* 0x0000a2000c1e1100 */
[-C--:B------:R-:W-:Y:S01]  /*01f0*/  LEA.HI.X.SX32 R7, R5, R38.reuse, 0x1, P1 ;  /* 0x0000002605077211 */ /* 0x080fe200008f0eff */
[----:B------:R-:W-:Y:S01]  /*0200*/  IMAD R5, R40, 0x4, R5 ;  /* 0x0000000428057824 */ /* 0x000fe200078e0205 */
[----:B------:R-:W-:Y:S02]  /*0210*/  LEA.HI.X.SX32 R11, R8, R38, 0x1, P0 ;  /* 0x00000026080b7211 */ /* 0x000fe400000f0eff */
[-C--:B------:R-:W-:Y:S01]  /*0220*/  IADD3 R14, P0, R15, R36.reuse, RZ ;  /* 0x000000240f0e7210 */ /* 0x080fe20007f1e0ff */
[----:B------:R-:W3:Y:S01]  /*0230*/  LDG.E.U8 R21, desc[UR28][R6.64] ;  /* 0x0000001c06157981 */ /* 0x000ee2000c1e1100 */
[----:B------:R-:W-:-:S02]  /*0240*/  IADD3 R12, P1, R9, R36, RZ ;  /* 0x00000024090c7210 */ /* 0x000fc40007f3e0ff */
[----:B------:R-:W-:Y:S01]  /*0250*/  LEA.HI.X.SX32 R15, R15, R38, 0x1, P0 ;  /* 0x000000260f0f7211 */ /* 0x000fe200000f0eff */
[C---:B0-----:R-:W-:Y:S01]  /*0260*/  IMAD R3, R40.reuse, 0x8, R5 ;  /* 0x0000000828037824 */ /* 0x041fe200078e0205 */
[----:B------:R-:W-:Y:S01]  /*0270*/  IADD3 R8, P0, R5, R36, RZ ;  /* 0x0000002405087210 */ /* 0x000fe20007f1e0ff */
[----:B------:R0:W4:Y:S01]  /*0280*/  LDG.E.U8 R23, desc[UR28][R10.64] ;  /* 0x0000001c0a177981 */ /* 0x000122000c1e1100 */
[-C--:B------:R-:W-:Y:S02]  /*0290*/  LEA.HI.X.SX32 R13, R9, R38.reuse, 0x1, P1 ;  /* 0x00000026090d7211 */ /* 0x080fe400008f0eff */
[----:B------:R-:W-:Y:S01]  /*02a0*/  LEA.HI.X.SX32 R9, R5, R38, 0x1, P0 ;  /* 0x0000002605097211 */ /* 0x000fe200000f0eff */
[C---:B------:R-:W-:Y:S01]  /*02b0*/  IMAD R5, R40.reuse, 0x4, R3 ;  /* 0x0000000428057824 */ /* 0x040fe200078e0203 */
[C---:B------:R-:W-:Y:S01]  /*02c0*/  IADD3 R2, P0, R3.reuse, R36, RZ ;  /* 0x0000002403027210 */ /* 0x040fe20007f1e0ff */
[----:B------:R-:W5:Y:S03]  /*02d0*/  LDG.E.U8 R31, desc[UR28][R12.64] ;  /* 0x0000001c0c1f7981 */ /* 0x000f66000c1e1100 */
[----:B------:R-:W-:Y:S01]  /*02e0*/  LEA.HI.X.SX32 R3, R3, R38, 0x1, P0 ;  /* 0x0000002603037211 */ /* 0x000fe200000f0eff */
[C---:B0-----:R-:W-:Y:S01]  /*02f0*/  IMAD R11, R40.reuse, 0x4, R5 ;  /* 0x00000004280b7824 */ /* 0x041fe200078e0205 */
[C---:B------:R-:W-:Y:S01]  /*0300*/  IADD3 R6, P0, R5.reuse, R36, RZ ;  /* 0x0000002405067210 */ /* 0x040fe20007f1e0ff */
[----:B------:R0:W5:Y:S03]  /*0310*/  LDG.E.U8 R34, desc[UR28][R14.64] ;  /* 0x0000001c0e227981 */ /* 0x000166000c1e1100 */
[----:B------:R-:W-:Y:S01]  /*0320*/  LEA.HI.X.SX32 R7, R5, R38, 0x1, P0 ;  /* 0x0000002605077211 */ /* 0x000fe200000f0eff */
[C---:B------:R-:W-:Y:S01]  /*0330*/  IMAD R5, R40.reuse, 0x8, R11 ;  /* 0x0000000828057824 */ /* 0x040fe200078e020b */
[C---:B------:R-:W-:Y:S01]  /*0340*/  IADD3 R10, P0, R11.reuse, R36, RZ ;  /* 0x000000240b0a7210 */ /* 0x040fe20007f1e0ff */
[----:B------:R1:W5:Y:S03]  /*0350*/  LDG.E.U8 R22, desc[UR28][R8.64] ;  /* 0x0000001c08167981 */ /* 0x000366000c1e1100 */
[----:B------:R-:W-:Y:S01]  /*0360*/  LEA.HI.X.SX32 R11, R11, R38, 0x1, P0 ;  /* 0x000000260b0b7211 */ /* 0x000fe200000f0eff */
[C---:B0-----:R-:W-:Y:S01]  /*0370*/  IMAD R14, R40.reuse, 0x4, R5 ;  /* 0x00000004280e7824 */ /* 0x041fe200078e0205 */
[C---:B------:R-:W-:Y:S01]  /*0380*/  IADD3 R12, P0, R5.reuse, R36, RZ ;  /* 0x00000024050c7210 */ /* 0x040fe20007f1e0ff */
[----:B------:R0:W5:Y:S03]  /*0390*/  LDG.E.U8 R25, desc[UR28][R2.64] ;  /* 0x0000001c02197981 */ /* 0x000166000c1e1100 */
[----:B------:R-:W-:Y:S01]  /*03a0*/  LEA.HI.X.SX32 R13, R5, R38, 0x1, P0 ;  /* 0x00000026050d7211 */ /* 0x000fe200000f0eff */
[----:B------:R-:W-:Y:S01]  /*03b0*/  IMAD R5, R40, 0x4, R14 ;  /* 0x0000000428057824 */ /* 0x000fe200078e020e */
[C---:B-1----:R-:W-:Y:S01]  /*03c0*/  IADD3 R8, P0, R14.reuse, R36, RZ ;  /* 0x000000240e087210 */ /* 0x042fe20007f1e0ff */
[----:B------:R1:W5:Y:S03]  /*03d0*/  LDG.E.U8 R27, desc[UR28][R6.64] ;  /* 0x0000001c061b7981 */ /* 0x000366000c1e1100 */
[----:B------:R-:W-:Y:S01]  /*03e0*/  LEA.HI.X.SX32 R9, R14, R38, 0x1, P0 ;  /* 0x000000260e097211 */ /* 0x000fe200000f0eff */
[----:B------:R-:W-:Y:S01]  /*03f0*/  IMAD R15, R40, 0x8, R5 ;  /* 0x00000008280f7824 */ /* 0x000fe200078e0205 */
[----:B0-----:R-:W-:Y:S01]  /*0400*/  IADD3 R2, P0, R5, R36, RZ ;  /* 0x0000002405027210 */ /* 0x001fe20007f1e0ff */
[----:B------:R0:W5:Y:S01]  /*0410*/  LDG.E.U8 R29, desc[UR28][R10.64] ;  /* 0x0000001c0a1d7981 */ /* 0x000162000c1e1100 */
[----:B------:R-:W-:-:S02]  /*0420*/  LEA.HI R30, R0, 0x3c, RZ, 0x1a ;  /* 0x0000003c001e7811 */ /* 0x000fc400078fd0ff */
[----:B------:R-:W-:Y:S01]  /*0430*/  LEA.HI.X.SX32 R3, R5, R38, 0x1, P0 ;  /* 0x0000002605037211 */ /* 0x000fe200000f0eff */
[----:B------:R-:W-:Y:S01]  /*0440*/  IMAD R5, R40, 0x4, R15 ;  /* 0x0000000428057824 */ /* 0x000fe200078e020f */
[C---:B-1----:R-:W-:Y:S01]  /*0450*/  IADD3 R6, P0, R15.reuse, R36, RZ ;  /* 0x000000240f067210 */ /* 0x042fe20007f1e0ff */
[----:B------:R-:W-:Y:S01]  /*0460*/  IMAD R19, R30, R40, RZ ;  /* 0x000000281e137224 */ /* 0x000fe200078e02ff */
[----:B------:R1:W5:Y:S01]  /*0470*/  LDG.E.U8 R32, desc[UR28][R12.64] ;  /* 0x0000001c0c207981 */ /* 0x000362000c1e1100 */
[----:B------:R-:W-:Y:S01]  /*0480*/  IMAD R17, R40, 0x4, R5 ;  /* 0x0000000428117824 */ /* 0x000fe200078e0205 */
[----:B------:R-:W-:Y:S02]  /*0490*/  LEA.HI.X.SX32 R7, R15, R38, 0x1, P0 ;  /* 0x000000260f077211 */ /* 0x000fe400000f0eff */
[-C--:B0-----:R-:W-:Y:S01]  /*04a0*/  IADD3 R10, P1, R5, R36.reuse, RZ ;  /* 0x00000024050a7210 */ /* 0x081fe20007f3e0ff */
[----:B------:R0:W5:Y:S01]  /*04b0*/  LDG.E.U8 R33, desc[UR28][R8.64] ;  /* 0x0000001c08217981 */ /* 0x000162000c1e1100 */
[----:B------:R-:W-:-:S02]  /*04c0*/  IADD3 R14, P2, R19, R36, RZ ;  /* 0x00000024130e7210 */ /* 0x000fc40007f5e0ff */
[----:B------:R-:W-:Y:S01]  /*04d0*/  LEA.HI.X.SX32 R11, R5, R38, 0x1, P1 ;  /* 0x00000026050b7211 */ /* 0x000fe200008f0eff */
[----:B------:R-:W5:Y:S01]  /*04e0*/  LDG.E.U8 R2, desc[UR28][R2.64] ;  /* 0x0000001c02027981 */ /* 0x000f62000c1e1100 */
[----:B-1----:R-:W-:Y:S02]  /*04f0*/  IADD3 R12, P0, R17, R36, RZ ;  /* 0x00000024110c7210 */ /* 0x002fe40007f1e0ff */
[-C--:B------:R-:W-:Y:S01]  /*0500*/  LEA.HI.X.SX32 R15, R19, R38.reuse, 0x1, P2 ;  /* 0x00000026130f7211 */ /* 0x080fe200010f0eff */
[----:B------:R-:W5:Y:S01]  /*0510*/  LDG.E.U8 R10, desc[UR28][R10.64] ;  /* 0x0000001c0a0a7981 */ /* 0x000f62000c1e1100 */
[----:B------:R-:W-:-:S03]  /*0520*/  LEA.HI.X.SX32 R13, R17, R38, 0x1, P0 ;  /* 0x00000026110d7211 */ /* 0x000fc600000f0eff */
[----:B------:R1:W5:Y:S04]  /*0530*/  LDG.E.U8 R17, desc[UR28][R6.64] ;  /* 0x0000001c06117981 */ /* 0x000368000c1e1100 */
[----:B------:R1:W5:Y:S04]  /*0540*/  LDG.E.U8 R12, desc[UR28][R12.64] ;  /* 0x0000001c0c0c7981 */ /* 0x000368000c1e1100 */
[----:B------:R-:W5:Y:S01]  /*0550*/  LDG.E.U8 R14, desc[UR28][R14.64] ;  /* 0x0000001c0e0e7981 */ /* 0x000f62000c1e1100 */
[C---:B0-----:R-:W-:Y:S01]  /*0560*/  IMAD.SHL.U32 R8, R0.reuse, 0x40, RZ ;  /* 0x0000004000087824 */ /* 0x041fe200078e00ff */
[----:B------:R-:W-:-:S04]  /*0570*/  LOP3.LUT R9, R0, 0x80, RZ, 0xc0, !PT ;  /* 0x0000008000097812 */ /* 0x000fc800078ec0ff */
[----:B-1----:R-:W-:Y:S01]  /*0580*/  LOP3.LUT R6, R8, 0x40, RZ, 0xc0, !PT ;  /* 0x0000004008067812 */ /* 0x002fe200078ec0ff */
[----:B------:R-:W0:Y:S01]  /*0590*/  S2UR UR4, SR_CgaCtaId ;  /* 0x00000000000479c3 */ /* 0x000e220000008800 */
[----:B------:R-:W-:-:S03]  /*05a0*/  SHF.R.U32.HI R36, RZ, 0x1, R9 ;  /* 0x00000001ff247819 */ /* 0x000fc60000011609 */
[----:B------:R-:W-:-:S04]  /*05b0*/  IMAD R6, R9, 0x4, R6 ;  /* 0x0000000409067824 */ /* 0x000fc800078e0206 */
[----:B------:R-:W1:Y:S01]  /*05c0*/  LDC R9, c[0x0][0x280] ;  /* 0x0000a000ff097b82 */ /* 0x000e620000000800 */
[----:B------:R-:W-:-:S05]  /*05d0*/  IMAD.SHL.U32 R3, R0, 0x8, RZ ;  /* 0x0000000800037824 */ /* 0x000fca00078e00ff */
[----:B------:R-:W-:Y:S01]  /*05e0*/  LOP3.LUT R3, R3, 0x30, RZ, 0xc0, !PT ;  /* 0x0000003003037812 */ /* 0x000fe200078ec0ff */
[----:B------:R-:W-:Y:S01]  /*05f0*/  IMAD.SHL.U32 R5, R0, 0x4, RZ ;  /* 0x0000000400057824 */ /* 0x000fe200078e00ff */
[--C-:B------:R-:W-:Y:S01]  /*0600*/  SHF.R.S32.HI R19, RZ, 0x3, R0.reuse ;  /* 0x00000003ff137819 */ /* 0x100fe20000011400 */
[----:B------:R-:W-:Y:S01]  /*0610*/  UMOV UR27, 0x400 ;  /* 0x00000400001b7882 */ /* 0x000fe20000000000 */
[----:B------:R-:W-:Y:S01]  /*0620*/  SHF.R.S32.HI R35, RZ, 0x4, R0 ;  /* 0x00000004ff237819 */ /* 0x000fe20000011400 */
[----:B------:R-:W-:Y:S01]  /*0630*/  IMAD R3, R16, 0x40, R3 ;  /* 0x0000004010037824 */ /* 0x000fe200078e0203 */
[----:B------:R-:W-:Y:S02]  /*0640*/  SGXT R7, R19, 0x1 ;  /* 0x000000011307781a */ /* 0x000fe40000000200 */
[----:B------:R-:W-:Y:S01]  /*0650*/  SGXT R11, R35, 0x1 ;  /* 0x00000001230b781a */ /* 0x000fe20000000200 */
[----:B0-----:R-:W-:Y:S01]  /*0660*/  ULEA UR27, UR4, UR27, 0x18 ;  /* 0x0000001b041b7291 */ /* 0x001fe2000f8ec03f */
[----:B------:R-:W-:-:S02]  /*0670*/  LOP3.LUT R8, R5, 0x180, RZ, 0xc0, !PT ;  /* 0x0000018005087812 */ /* 0x000fc400078ec0ff */
[----:B------:R-:W-:Y:S02]  /*0680*/  LOP3.LUT R3, R3, R18, RZ, 0xfc, !PT ;  /* 0x0000001203037212 */ /* 0x000fe400078efcff */
[----:B------:R-:W-:Y:S02]  /*0690*/  LOP3.LUT R7, R36, 0x440, R7, 0x78, !PT ;  /* 0x0000044024077812 */ /* 0x000fe400078e7807 */
[----:B-1----:R-:W-:Y:S02]  /*06a0*/  ISETP.GE.AND P0, PT, R9, 0x1, PT ;  /* 0x000000010900780c */ /* 0x002fe40003f06270 */
[----:B------:R-:W-:Y:S02]  /*06b0*/  LOP3.LUT R8, R8, 0x804, R11, 0xf8, !PT ;  /* 0x0000080408087812 */ /* 0x000fe400078ef80b */
[C---:B------:R-:W-:Y:S02]  /*06c0*/  LOP3.LUT R36, R3.reuse, 0x10, RZ, 0x3c, !PT ;  /* 0x0000001003247812 */ /* 0x040fe400078e3cff */
[----:B------:R-:W-:-:S02]  /*06d0*/  LOP3.LUT R11, R3, 0x20, RZ, 0x3c, !PT ;  /* 0x00000020030b7812 */ /* 0x000fc400078e3cff */
[----:B------:R-:W-:Y:S01]  /*06e0*/  LOP3.LUT R13, R3, 0x30, RZ, 0x3c, !PT ;  /* 0x00000030030d7812 */ /* 0x000fe200078e3cff */
[----:B------:R-:W-:Y:S01]  /*06f0*/  IMAD.MOV.U32 R35, RZ, RZ, -0x800000 ;  /* 0xff800000ff237424 */ /* 0x000fe200078e00ff */
[----:B------:R-:W-:Y:S01]  /*0700*/  CS2R R56, SRZ ;  /* 0x0000000000387805 */ /* 0x000fe2000001ff00 */
[----:B------:R-:W-:Y:S01]  /*0710*/  IMAD.MOV.U32 R101, RZ, RZ, 0x3f800000 ;  /* 0x3f800000ff657424 */ /* 0x000fe200078e00ff */
[----:B------:R-:W-:Y:S01]  /*0720*/  CS2R R58, SRZ ;  /* 0x00000000003a7805 */ /* 0x000fe2000001ff00 */
[----:B------:R-:W-:Y:S01]  /*0730*/  IMAD.MOV.U32 R100, RZ, RZ, 0x3f800000 ;  /* 0x3f800000ff647424 */ /* 0x000fe200078e00ff */
[----:B------:R-:W-:Y:S01]  /*0740*/  CS2R R60, SRZ ;  /* 0x00000000003c7805 */ /* 0x000fe2000001ff00 */
[----:B------:R-:W-:Y:S01]  /*0750*/  IMAD.MOV.U32 R150, RZ, RZ, -0x800000 ;  /* 0xff800000ff967424 */ /* 0x000fe200078e00ff */
[----:B------:R-:W-:Y:S02]  /*0760*/  CS2R R62, SRZ ;  /* 0x00000000003e7805 */ /* 0x000fe4000001ff00 */
[----:B------:R-:W-:-:S02]  /*0770*/  CS2R R64, SRZ ;  /* 0x0000000000407805 */ /* 0x000fc4000001ff00 */
[----:B------:R-:W-:Y:S02]  /*0780*/  CS2R R66, SRZ ;  /* 0x0000000000427805 */ /* 0x000fe4000001ff00 */
[----:B------:R-:W-:Y:S02]  /*0790*/  CS2R R68, SRZ ;  /* 0x0000000000447805 */ /* 0x000fe4000001ff00 */
[----:B------:R-:W-:Y:S01]  /*07a0*/  CS2R R70, SRZ ;  /* 0x0000000000467805 */ /* 0x000fe2000001ff00 */
[----:B--2---:R-:W-:Y:S04]  /*07b0*/  STS.U8 [R3+UR27], R20 ;  /* 0x0000001403007988 */ /* 0x004fe8000800001b */
[----:B---3--:R-:W-:Y:S04]  /*07c0*/  STS.U8 [R3+UR27+0x4], R21 ;  /* 0x0000041503007988 */ /* 0x008fe8000800001b */
[----:B----4-:R-:W-:Y:S04]  /*07d0*/  STS.U8 [R3+UR27+0xc], R23 ;  /* 0x00000c1703007988 */ /* 0x010fe8000800001b */
[----:B-----5:R-:W-:Y:S04]  /*07e0*/  STS.U8 [R3+UR27+0x8], R22 ;  /* 0x0000081603007988 */ /* 0x020fe8000800001b */
[----:B------:R-:W-:Y:S04]  /*07f0*/  STS.U8 [R36+UR27+0xc], R31 ;  /* 0x00000c1f24007988 */ /* 0x000fe8000800001b */
[----:B------:R-:W-:Y:S04]  /*0800*/  STS.U8 [R36+UR27], R25 ;  /* 0x0000001924007988 */ /* 0x000fe8000800001b */
[----:B------:R-:W-:Y:S04]  /*0810*/  STS.U8 [R36+UR27+0x4], R27 ;  /* 0x0000041b24007988 */ /* 0x000fe8000800001b */
[----:B------:R-:W-:Y:S04]  /*0820*/  STS.U8 [R36+UR27+0x8], R29 ;  /* 0x0000081d24007988 */ /* 0x000fe8000800001b */
[----:B------:R-:W-:Y:S04]  /*0830*/  STS.U8 [R11+UR27+0xc], R34 ;  /* 0x00000c220b007988 */ /* 0x000fe8000800001b */
[----:B------:R-:W-:Y:S04]  /*0840*/  STS.U8 [R11+UR27], R32 ;  /* 0x000000200b007988 */ /* 0x000fe8000800001b */
[----:B------:R-:W-:Y:S04]  /*0850*/  STS.U8 [R11+UR27+0x4], R33 ;  /* 0x000004210b007988 */ /* 0x000fe8000800001b */
[----:B------:R-:W-:Y:S04]  /*0860*/  STS.U8 [R11+UR27+0x8], R2 ;  /* 0x000008020b007988 */ /* 0x000fe8000800001b */
[----:B------:R0:W-:Y:S04]  /*0870*/  STS.U8 [R13+UR27+0x4], R10 ;  /* 0x0000040a0d007988 */ /* 0x0001e8000800001b */
[----:B------:R1:W-:Y:S04]  /*0880*/  STS.U8 [R13+UR27], R17 ;  /* 0x000000110d007988 */ /* 0x0003e8000800001b */
[----:B------:R1:W-:Y:S01]  /*0890*/  STS.U8 [R13+UR27+0x8], R12 ;  /* 0x0000080c0d007988 */ /* 0x0003e2000800001b */
[----:B0-----:R-:W-:-:S03]  /*08a0*/  SHF.R.S32.HI R10, RZ, 0x5, R0 ;  /* 0x00000005ff0a7819 */ /* 0x001fc60000011400 */
[----:B------:R1:W-:Y:S01]  /*08b0*/  STS.U8 [R13+UR27+0xc], R14 ;  /* 0x00000c0e0d007988 */ /* 0x0003e2000800001b */
[----:B------:R-:W-:Y:S01]  /*08c0*/  SGXT R10, R10, 0x1 ;  /* 0x000000010a0a781a */ /* 0x000fe20000000200 */
[----:B------:R-:W-:Y:S06]  /*08d0*/  @!P0 BRA `(.L_x_0) ;  /* 0x0000002400708947 */ /* 0x000fec0003800000 */
[----:B------:R-:W0:Y:S01]  /*08e0*/  LDC.64 R2, c[0x0][0x250] ;  /* 0x00009400ff027b82 */ /* 0x000e220000000a00 */
[C---:B------:R-:W-:Y:S01]  /*08f0*/  LOP3.LUT R11, R0.reuse, 0x1, RZ, 0xc0, !PT ;  /* 0x00000001000b7812 */ /* 0x040fe200078ec0ff */
[----:B------:R-:W-:Y:S01]  /*0900*/  ULDC UR4, c[0x0][0x258] ;  /* 0x0000960000047ab9 */ /* 0x000fe20000000800 */
[----:B-1----:R-:W-:Y:S01]  /*0910*/  LOP3.LUT R12, R0, 0x1c, RZ, 0xc0, !PT ;  /* 0x0000001c000c7812 */ /* 0x002fe200078ec0ff */
[----:B------:R-:W-:Y:S01]  /*0920*/  ULDC.64 UR24, c[0x0][0x260] ;  /* 0x0000980000187ab9 */ /* 0x000fe20000000a00 */
[----:B------:R-:W-:Y:S01]  /*0930*/  SHF.R.U32.HI R15, RZ, 0x5, R0 ;  /* 0x00000005ff0f7819 */ /* 0x000fe20000011600 */
[----:B------:R-:W-:Y:S01]  /*0940*/  UIMAD UR24, UR26, UR24, URZ ;  /* 0x000000181a1872a4 */ /* 0x000fe2000f8e023f */
[----:B------:R-:W-:Y:S01]  /*0950*/  IMAD.MOV.U32 R116, RZ, RZ, 0x5410 ;  /* 0x00005410ff747424 */ /* 0x000fe200078e00ff */
[----:B------:R-:W1:Y:S01]  /*0960*/  LDC R109, c[0x0][0x268] ;  /* 0x00009a00ff6d7b82 */ /* 0x000e620000000800 */
[----:B------:R-:W-:Y:S01]  /*0970*/  IMAD R13, R11, 0x2, R12 ;  /* 0x000000020b0d7824 */ /* 0x000fe200078e020c */
[----:B------:R-:W-:Y:S01]  /*0980*/  R2UR UR30, R15 ;  /* 0x000000000f1e72ca */ /* 0x000fe200000e0000 */
[----:B------:R-:W-:Y:S01]  /*0990*/  IMAD R11, R16, UR4, RZ ;  /* 0x00000004100b7c24 */ /* 0x000fe2000f8e02ff */
[----:B------:R-:W-:Y:S01]  /*09a0*/  ULDC.64 UR4, c[0x0][0x218] ;  /* 0x0000860000047ab9 */ /* 0x000fe20000000a00 */
[----:B------:R-:W-:Y:S01]  /*09b0*/  SHF.R.U32.HI R12, RZ, 0x1, R0 ;  /* 0x00000001ff0c7819 */ /* 0x000fe20000011600 */
[----:B------:R-:W-:Y:S01]  /*09c0*/  USHF.R.U32.HI UR6, URZ, 0x4, UR27 ;  /* 0x000000043f067899 */ /* 0x000fe2000801161b */
[----:B------:R-:W-:Y:S01]  /*09d0*/  IMAD.MOV.U32 R115, RZ, RZ, 0x7632 ;  /* 0x00007632ff737424 */ /* 0x000fe200078e00ff */
[----:B------:R-:W2:Y:S01]  /*09e0*/  LDC.64 R32, c[0x0][0x220] ;  /* 0x00008800ff207b82 */ /* 0x000ea20000000a00 */
[----:B------:R-:W-:Y:S01]  /*09f0*/  SHF.R.S32.HI R14, RZ, 0x1f, R11 ;  /* 0x0000001fff0e7819 */ /* 0x000fe2000001140b */
[----:B------:R-:W-:Y:S01]  /*0a00*/  USGXT.U32 UR6, UR6, 0xe ;  /* 0x0000000e0606789a */ /* 0x000fe20008000000 */
[----:B------:R-:W-:Y:S01]  /*0a10*/  SGXT.U32 R12, R12, 0x1 ;  /* 0x000000010c0c781a */ /* 0x000fe20000000000 */
[----:B------:R-:W-:Y:S01]  /*0a20*/  IMAD.MOV.U32 R101, RZ, RZ, 0x3f800000 ;  /* 0x3f800000ff657424 */ /* 0x000fe200078e00ff */
[----:B------:R-:W-:Y:S01]  /*0a30*/  CS2R R56, SRZ ;  /* 0x0000000000387805 */ /* 0x000fe2000001ff00 */
[----:B------:R-:W-:Y:S01]  /*0a40*/  IMAD.MOV.U32 R112, RZ, RZ, -0x800000 ;  /* 0xff800000ff707424 */ /* 0x000fe200078e00ff */
[----:B------:R-:W-:Y:S01]  /*0a50*/  CS2R R58, SRZ ;  /* 0x00000000003a7805 */ /* 0x000fe2000001ff00 */
[----:B0-----:R-:W-:Y:S01]  /*0a60*/  IMAD R2, R2, UR26, RZ ;  /* 0x0000001a02027c24 */ /* 0x001fe2000f8e02ff */
[----:B------:R-:W-:Y:S01]  /*0a70*/  CS2R R60, SRZ ;  /* 0x00000000003c7805 */ /* 0x000fe2000001ff00 */
[-C--:B------:R-:W-:Y:S01]  /*0a80*/  IMAD R20, R18, R3.reuse, RZ ;  /* 0x0000000312147224 */ /* 0x080fe200078e02ff */
[----:B------:R-:W-:Y:S01]  /*0a90*/  CS2R R62, SRZ ;  /* 0x00000000003e7805 */ /* 0x000fe2000001ff00 */
[----:B------:R-:W-:Y:S01]  /*0aa0*/  IMAD R21, R26, R3, RZ ;  /* 0x000000031a157224 */ /* 0x000fe200078e02ff */
[----:B------:R-:W-:Y:S01]  /*0ab0*/  IADD3 R29, P0, P1, R11, UR4, R2 ;  /* 0x000000040b1d7c10 */ /* 0x000fe2000f91e002 */
[----:B------:R-:W-:Y:S01]  /*0ac0*/  IMAD R22, R3, 0x4, R20 ;  /* 0x0000000403167824 */ /* 0x000fe200078e0214 */
[----:B------:R-:W-:Y:S01]  /*0ad0*/  SHF.R.S32.HI R11, RZ, 0x1f, R2 ;  /* 0x0000001fff0b7819 */ /* 0x000fe20000011402 */
[----:B-1----:R-:W-:Y:S01]  /*0ae0*/  IMAD R91, R18, R109, RZ ;  /* 0x0000006d125b7224 */ /* 0x002fe200078e02ff */
[----:B------:R-:W-:Y:S01]  /*0af0*/  LOP3.LUT R2, R13, R12, RZ, 0xfc, !PT ;  /* 0x0000000c0d027212 */ /* 0x000fe200078efcff */
[----:B------:R-:W-:Y:S01]  /*0b00*/  IMAD R74, R3, 0x4, R22 ;  /* 0x00000004034a7824 */ /* 0x000fe200078e0216 */
[----:B------:R-:W-:Y:S01]  /*0b10*/  IADD3.X R31, R14, UR5, R11, P0, P1 ;  /* 0x000000050e1f7c10 */ /* 0x000fe200087e240b */
[----:B------:R-:W-:Y:S01]  /*0b20*/  IMAD R11, R16, UR25, RZ ;  /* 0x00000019100b7c24 */ /* 0x000fe2000f8e02ff */
[----:B------:R-:W-:Y:S01]  /*0b30*/  IADD3 R14, P3, R21, R29, RZ ;  /* 0x0000001d150e7210 */ /* 0x000fe20007f7e0ff */
[----:B------:R-:W-:Y:S01]  /*0b40*/  IMAD R92, R109, 0x4, R91 ;  /* 0x000000046d5c7824 */ /* 0x000fe200078e025b */
[----:B------:R-:W-:Y:S01]  /*0b50*/  USHF.R.S32.HI UR4, URZ, 0x1f, UR24 ;  /* 0x0000001f3f047899 */ /* 0x000fe20008011418 */
[----:B------:R-:W-:Y:S01]  /*0b60*/  IMAD R23, R28, R3, RZ ;  /* 0x000000031c177224 */ /* 0x000fe200078e02ff */
[----:B--2---:R-:W-:Y:S01]  /*0b70*/  IADD3 R27, P0, P1, R11, UR24, R32 ;  /* 0x000000180b1b7c10 */ /* 0x004fe2000f91e020 */
[----:B------:R-:W-:Y:S01]  /*0b80*/  IMAD R32, R3, 0x8, R74 ;  /* 0x0000000803207824 */ /* 0x000fe200078e024a */
[----:B------:R-:W-:Y:S01]  /*0b90*/  SHF.R.S32.HI R38, RZ, 0x1f, R11 ;  /* 0x0000001fff267819 */ /* 0x000fe2000001140b */
[----:B------:R-:W-:Y:S01]  /*0ba0*/  IMAD R97, R109, 0x4, R92 ;  /* 0x000000046d617824 */ /* 0x000fe200078e025c */
[CC--:B------:R-:W-:Y:S01]  /*0bb0*/  IADD3 R11, P6, R20.reuse, R29.reuse, RZ ;  /* 0x0000001d140b7210 */ /* 0x0c0fe20007fde0ff */
[----:B------:R-:W-:Y:S01]  /*0bc0*/  IMAD R76, R3, 0x4, R32 ;  /* 0x00000004034c7824 */ /* 0x000fe200078e0220 */
[----:B------:R-:W-:Y:S01]  /*0bd0*/  IADD3 R15, P2, R23, R29, RZ ;  /* 0x0000001d170f7210 */ /* 0x000fe20007f5e0ff */
[----:B------:R-:W-:Y:S01]  /*0be0*/  IMAD R98, R109, 0x8, R97 ;  /* 0x000000086d627824 */ /* 0x000fe200078e0261 */
[-C--:B------:R-:W-:Y:S01]  /*0bf0*/  LEA.HI.X.SX32 R16, R20, R31.reuse, 0x1, P6 ;  /* 0x0000001f14107211 */ /* 0x080fe200030f0eff */
[----:B------:R-:W-:Y:S01]  /*0c00*/  IMAD R80, R3, 0x4, R76 ;  /* 0x0000000403507824 */ /* 0x000fe200078e024c */
[-C--:B------:R-:W-:Y:S01]  /*0c10*/  LEA.HI.X.SX32 R20, R21, R31.reuse, 0x1, P3 ;  /* 0x0000001f15147211 */ /* 0x080fe200018f0eff */
[----:B------:R-:W-:Y:S01]  /*0c20*/  IMAD R99, R109, 0x4, R98 ;  /* 0x000000046d637824 */ /* 0x000fe200078e0262 */
[----:B------:R-:W-:Y:S01]  /*0c30*/  LEA.HI.X.SX32 R21, R23, R31, 0x1, P2 ;  /* 0x0000001f17157211 */ /* 0x000fe200010f0eff */
[C---:B------:R-:W-:Y:S01]  /*0c40*/  IMAD R34, R3.reuse, 0x8, R80 ;  /* 0x0000000803227824 */ /* 0x040fe200078e0250 */
[----:B------:R-:W-:Y:S01]  /*0c50*/  IADD3 R23, P2, R74, R29, RZ ;  /* 0x0000001d4a177210 */ /* 0x000fe20007f5e0ff */
[----:B------:R-:W-:Y:S01]  /*0c60*/  IMAD R25, R30, R3, RZ ;  /* 0x000000031e197224 */ /* 0x000fe200078e02ff */
[----:B------:R-:W-:Y:S01]  /*0c70*/  IADD3 R12, P5, R22, R29, RZ ;  /* 0x0000001d160c7210 */ /* 0x000fe20007fbe0ff */
[----:B------:R-:W-:Y:S01]  /*0c80*/  IMAD R82, R3, 0x4, R34 ;  /* 0x0000000403527824 */ /* 0x000fe200078e0222 */
[----:B------:R-:W-:Y:S01]  /*0c90*/  LEA.HI.X.SX32 R74, R74, R31, 0x1, P2 ;  /* 0x0000001f4a4a7211 */ /* 0x000fe200010f0eff */
[----:B------:R-:W-:Y:S01]  /*0ca0*/  IMAD R102, R109, 0x4, R99 ;  /* 0x000000046d667824 */ /* 0x000fe200078e0263 */
[-C--:B------:R-:W-:Y:S01]  /*0cb0*/  IADD3 R77, P2, R80, R29.reuse, RZ ;  /* 0x0000001d504d7210 */ /* 0x080fe20007f5e0ff */
[----:B------:R-:W-:Y:S01]  /*0cc0*/  IMAD R36, R3, 0x4, R82 ;  /* 0x0000000403247824 */ /* 0x000fe200078e0252 */
[----:B------:R-:W-:Y:S01]  /*0cd0*/  IADD3 R17, P6, R25, R29, RZ ;  /* 0x0000001d19117210 */ /* 0x000fe20007fde0ff */
[----:B------:R-:W-:Y:S01]  /*0ce0*/  IMAD R19, R24, R3, RZ ;  /* 0x0000000318137224 */ /* 0x000fe200078e02ff */
[-C--:B------:R-:W-:Y:S01]  /*0cf0*/  LEA.HI.X.SX32 R18, R22, R31.reuse, 0x1, P5 ;  /* 0x0000001f16127211 */ /* 0x080fe200028f0eff */
[----:B------:R-:W-:Y:S01]  /*0d00*/  IMAD R103, R109, 0x8, R102 ;  /* 0x000000086d677824 */ /* 0x000fe200078e0266 */
[----:B------:R-:W-:Y:S01]  /*0d10*/  LEA.HI.X.SX32 R80, R80, R31, 0x1, P2 ;  /* 0x0000001f50507211 */ /* 0x000fe200010f0eff */
[----:B------:R-:W-:Y:S01]  /*0d20*/  IMAD R24, R24, R109, RZ ;  /* 0x0000006d18187224 */ /* 0x000fe200078e02ff */
[----:B------:R-:W-:Y:S01]  /*0d30*/  LEA.HI.X.SX32 R22, R25, R31, 0x1, P6 ;  /* 0x0000001f19167211 */ /* 0x000fe200030f0eff */
[----:B------:R-:W-:Y:S01]  /*0d40*/  IMAD R105, R109, 0x4, R103 ;  /* 0x000000046d697824 */ /* 0x000fe200078e0267 */
[-C--:B------:R-:W-:Y:S01]  /*0d50*/  IADD3 R83, P2, R36, R29.reuse, RZ ;  /* 0x0000001d24537210 */ /* 0x080fe20007f5e0ff */
[----:B------:R-:W-:Y:S01]  /*0d60*/  IMAD R88, R3, 0x8, R36 ;  /* 0x0000000803587824 */ /* 0x000fe200078e0224 */
[----:B------:R-:W-:Y:S01]  /*0d70*/  IADD3.X R25, R38, UR4, R33, P0, P1 ;  /* 0x0000000426197c10 */ /* 0x000fe200087e2421 */
[----:B------:R-:W-:Y:S01]  /*0d80*/  IMAD R106, R109, 0x4, R105 ;  /* 0x000000046d6a7824 */ /* 0x000fe200078e0269 */
[-C--:B------:R-:W-:Y:S01]  /*0d90*/  IADD3 R13, P4, R19, R29.reuse, RZ ;  /* 0x0000001d130d7210 */ /* 0x080fe20007f9e0ff */
[----:B------:R-:W-:Y:S01]  /*0da0*/  UIADD3 UR24, UR27, 0x1000, URZ ;  /* 0x000010001b187890 */ /* 0x000fe2000fffe03f */
[----:B------:R-:W-:Y:S01]  /*0db0*/  IADD3 R72, P3, R32, R29, RZ ;  /* 0x0000001d20487210 */ /* 0x000fe20007f7e0ff */
[C---:B------:R-:W-:Y:S01]  /*0dc0*/  IMAD R107, R109.reuse, 0x8, R106 ;  /* 0x000000086d6b7824 */ /* 0x040fe200078e026a */
[----:B------:R-:W-:Y:S01]  /*0dd0*/  IADD3 R147, P1, R92, R27, RZ ;  /* 0x0000001b5c937210 */ /* 0x000fe20007f3e0ff */
[----:B------:R-:W-:Y:S01]  /*0de0*/  IMAD R26, R26, R109, RZ ;  /* 0x0000006d1a1a7224 */ /* 0x000fe200078e02ff */
[----:B------:R-:W-:Y:S01]  /*0df0*/  LEA.HI.X.SX32 R87, R36, R31, 0x1, P2 ;  /* 0x0000001f24577211 */ /* 0x000fe200010f0eff */
[----:B------:R-:W-:Y:S01]  /*0e00*/  IMAD R108, R109, 0x4, R107 ;  /* 0x000000046d6c7824 */ /* 0x000fe200078e026b */
[----:B------:R-:W-:Y:S01]  /*0e10*/  IADD3 R149, P2, R24, R27, RZ ;  /* 0x0000001b18957210 */ /* 0x000fe20007f5e0ff */
[----:B------:R-:W-:Y:S01]  /*0e20*/  USHF.R.U32.HI UR22, URZ, 0x4, UR24 ;  /* 0x000000043f167899 */ /* 0x000fe20008011618 */
[----:B------:R-:W-:Y:S01]  /*0e30*/  LEA.HI.X.SX32 R19, R19, R31, 0x1, P4 ;  /* 0x0000001f13137211 */ /* 0x000fe200020f0eff */
[----:B------:R-:W-:Y:S01]  /*0e40*/  IMAD R28, R28, R109, RZ ;  /* 0x0000006d1c1c7224 */ /* 0x000fe200078e02ff */
[----:B------:R-:W-:Y:S01]  /*0e50*/  LEA.HI.X.SX32 R75, R32, R31, 0x1, P3 ;  /* 0x0000001f204b7211 */ /* 0x000fe200018f0eff */
[----:B------:R-:W-:Y:S01]  /*0e60*/  IMAD R32, R3, 0x4, R88 ;  /* 0x0000000403207824 */ /* 0x000fe200078e0258 */
[----:B------:R-:W-:Y:S01]  /*0e70*/  IADD3 R145, P0, R91, R27, RZ ;  /* 0x0000001b5b917210 */ /* 0x000fe20007f1e0ff */
[----:B------:R-:W-:Y:S01]  /*0e80*/  IMAD R30, R30, R109, RZ ;  /* 0x0000006d1e1e7224 */ /* 0x000fe200078e02ff */
[----:B------:R-:W-:Y:S01]  /*0e90*/  LEA.HI.X.SX32 R92, R92, R25, 0x1, P1 ;  /* 0x000000195c5c7211 */ /* 0x000fe200008f0eff */
[----:B------:R-:W-:Y:S01]  /*0ea0*/  IMAD R90, R3, 0x4, R32 ;  /* 0x00000004035a7824 */ /* 0x000fe200078e0220 */
[-C--:B------:R-:W-:Y:S01]  /*0eb0*/  IADD3 R73, P4, R76, R29.reuse, RZ ;  /* 0x0000001d4c497210 */ /* 0x080fe20007f9e0ff */
[----:B------:R-:W-:Y:S01]  /*0ec0*/  IMAD R109, R109, 0x4, R108 ;  /* 0x000000046d6d7824 */ /* 0x000fe200078e026c */
[----:B------:R-:W-:Y:S01]  /*0ed0*/  IADD3 R78, P3, R34, R29, RZ ;  /* 0x0000001d224e7210 */ /* 0x000fe20007f7e0ff */
[----:B------:R-:W-:Y:S01]  /*0ee0*/  USGXT.U32 UR22, UR22, 0xe ;  /* 0x0000000e1616789a */ /* 0x000fe20008000000 */
[----:B------:R-:W-:Y:S01]  /*0ef0*/  IADD3 R155, P1, R98, R27, RZ ;  /* 0x0000001b629b7210 */ /* 0x000fe20007f3e0ff */
[----:B------:R-:W-:Y:S01]  /*0f00*/  UMOV UR5, URZ ;  /* 0x0000003f00057c82 */ /* 0x000fe20008000000 */
[-C--:B------:R-:W-:Y:S01]  /*0f10*/  LEA.HI.X.SX32 R93, R24, R25.reuse, 0x1, P2 ;  /* 0x00000019185d7211 */ /* 0x080fe200010f0eff */
[----:B------:R-:W-:Y:S01]  /*0f20*/  UIADD3 UR10, UP0, UR22, 0x2, URZ ;  /* 0x00000002160a7890 */ /* 0x000fe2000ff1e03f */
[----:B------:R-:W-:Y:S01]  /*0f30*/  LEA.HI.X.SX32 R91, R91, R25, 0x1, P0 ;  /* 0x000000195b5b7211 */ /* 0x000fe200000f0eff */
[----:B------:R-:W-:Y:S01]  /*0f40*/  IMAD.MOV.U32 R110, RZ, RZ, RZ ;  /* 0x000000ffff6e7224 */ /* 0x000fe200078e00ff */
[----:B------:R-:W-:Y:S01]  /*0f50*/  SHF.R.S32.HI R24, RZ, 0x7, R0 ;  /* 0x00000007ff187819 */ /* 0x000fe20000011400 */
[----:B------:R-:W-:Y:S01]  /*0f60*/  UIADD3.X UR11, UR5, -0x7fffffe0, URZ, UP0, !UPT ;  /* 0x80000020050b7890 */ /* 0x000fe200087fe43f */
[-C--:B------:R-:W-:Y:S01]  /*0f70*/  LEA.HI.X.SX32 R76, R76, R31.reuse, 0x1, P4 ;  /* 0x0000001f4c4c7211 */ /* 0x080fe200020f0eff */
[----:B------:R-:W-:Y:S01]  /*0f80*/  IMAD.MOV.U32 R111, RZ, RZ, -0x800000 ;  /* 0xff800000ff6f7424 */ /* 0x000fe200078e00ff */
[----:B------:R-:W-:Y:S01]  /*0f90*/  LEA.HI.X.SX32 R81, R34, R31, 0x1, P3 ;  /* 0x0000001f22517211 */ /* 0x000fe200018f0eff */
[----:B------:R-:W-:Y:S01]  /*0fa0*/  IMAD.MOV.U32 R100, RZ, RZ, 0x3f800000 ;  /* 0x3f800000ff647424 */ /* 0x000fe200078e00ff */
[----:B------:R-:W-:-:S02]  /*0fb0*/  IADD3 R156, P0, R97, R27, RZ ;  /* 0x0000001b619c7210 */ /* 0x000fc40007f1e0ff */
[----:B------:R-:W-:Y:S02]  /*0fc0*/  CS2R R64, SRZ ;  /* 0x0000000000407805 */ /* 0x000fe4000001ff00 */
[----:B------:R-:W-:Y:S02]  /*0fd0*/  LEA.HI.X.SX32 R98, R98, R25, 0x1, P1 ;  /* 0x0000001962627211 */ /* 0x000fe400008f0eff */
[----:B------:R-:W-:Y:S02]  /*0fe0*/  CS2R R66, SRZ ;  /* 0x0000000000427805 */ /* 0x000fe4000001ff00 */
[-C--:B------:R-:W-:Y:S02]  /*0ff0*/  IADD3 R79, P4, R82, R29.reuse, RZ ;  /* 0x0000001d524f7210 */ /* 0x080fe40007f9e0ff */
[----:B------:R-:W-:Y:S02]  /*1000*/  CS2R R68, SRZ ;  /* 0x0000000000447805 */ /* 0x000fe4000001ff00 */
[----:B------:R-:W-:-:S02]  /*1010*/  IADD3 R84, P3, R88, R29, RZ ;  /* 0x0000001d58547210 */ /* 0x000fc40007f7e0ff */
[----:B------:R-:W-:Y:S02]  /*1020*/  CS2R R70, SRZ ;  /* 0x0000000000467805 */ /* 0x000fe4000001ff00 */
[-C--:B------:R-:W-:Y:S01]  /*1030*/  IADD3 R154, P2, R99, R27.reuse, RZ ;  /* 0x0000001b639a7210 */ /* 0x080fe20007f5e0ff */
[----:B------:R-:W-:Y:S01]  /*1040*/  UMOV UR8, 0xfffffffe ;  /* 0xfffffffe00087882 */ /* 0x000fe20000000000 */
[----:B------:R-:W-:Y:S01]  /*1050*/  IADD3 R158, P1, R103, R27, RZ ;  /* 0x0000001b679e7210 */ /* 0x000fe20007f3e0ff */
[----:B------:R-:W-:Y:S01]  /*1060*/  UMOV UR9, 0x7fffffdf ;  /* 0x7fffffdf00097882 */ /* 0x000fe20000000000 */
[----:B------:R-:W-:Y:S01]  /*1070*/  SGXT R24, R24, 0x1 ;  /* 0x000000011818781a */ /* 0x000fe20000000200 */
[----:B------:R-:W-:Y:S01]  /*1080*/  UMOV UR7, URZ ;  /* 0x0000003f00077c82 */ /* 0x000fe20008000000 */
[----:B------:R-:W-:Y:S01]  /*1090*/  LEA.HI.X.SX32 R97, R97, R25, 0x1, P0 ;  /* 0x0000001961617211 */ /* 0x000fe200000f0eff */
[----:B------:R-:W-:Y:S01]  /*10a0*/  UMOV UR4, URZ ;  /* 0x0000003f00047c82 */ /* 0x000fe20008000000 */
[-C--:B------:R-:W-:Y:S01]  /*10b0*/  LEA.HI.X.SX32 R82, R82, R31.reuse, 0x1, P4 ;  /* 0x0000001f52527211 */ /* 0x080fe200020f0eff */
[----:B------:R-:W-:Y:S01]  /*10c0*/  UIADD3.64 UR8, UR6, -UR8, URZ ;  /* 0x8000000806087297 */ /* 0x000fe2000fffe03f */
[----:B------:R-:W-:Y:S01]  /*10d0*/  LEA.HI.X.SX32 R88, R88, R31, 0x1, P3 ;  /* 0x0000001f58587211 */ /* 0x000fe200018f0eff */
[----:B------:R-:W-:Y:S01]  /*10e0*/  UIADD3.64 UR14, UR10, 0x7e, URZ ;  /* 0x0000007e0a0e7897 */ /* 0x000fe2000fffe03f */
[----:B------:R-:W-:Y:S01]  /*10f0*/  LEA.HI.X.SX32 R99, R99, R25, 0x1, P2 ;  /* 0x0000001963637211 */ /* 0x000fe200010f0eff */
[----:B------:R-:W-:Y:S01]  /*1100*/  UIADD3.64 UR18, UR10, 0x80, URZ ;  /* 0x000000800a127897 */ /* 0x000fe2000fffe03f */
[----:B------:R-:W-:Y:S01]  /*1110*/  IADD3 R159, P0, R102, R27, RZ ;  /* 0x0000001b669f7210 */ /* 0x000fe20007f1e0ff */
[----:B------:R-:W-:Y:S01]  /*1120*/  ULDC UR31, c[0x0][0x238] ;  /* 0x00008e00001f7ab9 */ /* 0x000fe20000000800 */
[----:B------:R-:W-:Y:S01]  /*1130*/  LEA.HI.X.SX32 R103, R103, R25, 0x1, P1 ;  /* 0x0000001967677211 */ /* 0x000fe200008f0eff */
[----:B------:R-:W-:Y:S01]  /*1140*/  UMOV UR20, UR6 ;  /* 0x0000000600147c82 */ /* 0x000fe20008000000 */
[-C--:B------:R-:W-:Y:S01]  /*1150*/  IADD3 R85, P4, R32, R29.reuse, RZ ;  /* 0x0000001d20557210 */ /* 0x080fe20007f9e0ff */
[----:B------:R-:W-:Y:S01]  /*1160*/  UMOV UR21, 0x80000020 ;  /* 0x8000002000157882 */ /* 0x000fe20000000000 */
[----:B------:R-:W-:-:S02]  /*1170*/  IADD3 R86, P5, R90, R29, RZ ;  /* 0x0000001d5a567210 */ /* 0x000fc40007fbe0ff */
[-C--:B------:R-:W-:Y:S02]  /*1180*/  IADD3 R151, P3, R26, R27.reuse, RZ ;  /* 0x0000001b1a977210 */ /* 0x080fe40007f7e0ff */
[-C--:B------:R-:W-:Y:S02]  /*1190*/  IADD3 R157, P2, R105, R27.reuse, RZ ;  /* 0x0000001b699d7210 */ /* 0x080fe40007f5e0ff */
[----:B------:R-:W-:Y:S02]  /*11a0*/  IADD3 R161, P1, R107, R27, RZ ;  /* 0x0000001b6ba17210 */ /* 0x000fe40007f3e0ff */
[----:B------:R-:W-:Y:S02]  /*11b0*/  LOP3.LUT R117, R24, 0x90, RZ, 0xc0, !PT ;  /* 0x0000009018757812 */ /* 0x000fe400078ec0ff */
[----:B------:R-:W-:Y:S02]  /*11c0*/  LEA.HI.X.SX32 R102, R102, R25, 0x1, P0 ;  /* 0x0000001966667211 */ /* 0x000fe400000f0eff */
[----:B------:R-:W-:-:S02]  /*11d0*/  LEA.HI.X.SX32 R89, R32, R31, 0x1, P4 ;  /* 0x0000001f20597211 */ /* 0x000fc400020f0eff */
[----:B------:R-:W-:Y:S02]  /*11e0*/  LEA.HI.X.SX32 R90, R90, R31, 0x1, P5 ;  /* 0x0000001f5a5a7211 */ /* 0x000fe400028f0eff */
[-C--:B------:R-:W-:Y:S02]  /*11f0*/  LEA.HI.X.SX32 R94, R26, R25.reuse, 0x1, P3 ;  /* 0x000000191a5e7211 */ /* 0x080fe400018f0eff */
[----:B------:R-:W-:Y:S02]  /*1200*/  LEA.HI.X.SX32 R105, R105, R25, 0x1, P2 ;  /* 0x0000001969697211 */ /* 0x000fe400010f0eff */
[----:B------:R-:W-:Y:S02]  /*1210*/  IADD3 R162, P0, R106, R27, RZ ;  /* 0x0000001b6aa27210 */ /* 0x000fe40007f1e0ff */
[----:B------:R-:W-:Y:S02]  /*1220*/  LEA.HI.X.SX32 R107, R107, R25, 0x1, P1 ;  /* 0x000000196b6b7211 */ /* 0x000fe400008f0eff */
[----:B------:R-:W-:-:S02]  /*1230*/  IADD3 R152, P4, R28, R27, RZ ;  /* 0x0000001b1c987210 */ /* 0x000fc40007f9e0ff */
[-C--:B------:R-:W-:Y:S02]  /*1240*/  IADD3 R153, P5, R30, R27.reuse, RZ ;  /* 0x0000001b1e997210 */ /* 0x080fe40007fbe0ff */
[-C--:B------:R-:W-:Y:S02]  /*1250*/  IADD3 R160, P2, R108, R27.reuse, RZ ;  /* 0x0000001b6ca07210 */ /* 0x080fe40007f5e0ff */
[----:B------:R-:W-:Y:S02]  /*1260*/  IADD3 R104, P3, R109, R27, RZ ;  /* 0x0000001b6d687210 */ /* 0x000fe40007f7e0ff */
[----:B------:R-:W-:Y:S02]  /*1270*/  LOP3.LUT P1, RZ, R0, 0x2, RZ, 0xc0, !PT ;  /* 0x0000000200ff7812 */ /* 0x000fe4000782c0ff */
[----:B------:R-:W-:Y:S02]  /*1280*/  LOP3.LUT R117, R117, 0x7f, R0, 0x78, !PT ;  /* 0x0000007f75757812 */ /* 0x000fe400078e7800 */
[----:B------:R-:W-:-:S02]  /*1290*/  LEA.HI.X.SX32 R106, R106, R25, 0x1, P0 ;  /* 0x000000196a6a7211 */ /* 0x000fc400000f0eff */
[-C--:B------:R-:W-:Y:S02]  /*12a0*/  LEA.HI.X.SX32 R95, R28, R25.reuse, 0x1, P4 ;  /* 0x000000191c5f7211 */ /* 0x080fe400020f0eff */
[-C--:B------:R-:W-:Y:S02]  /*12b0*/  LEA.HI.X.SX32 R96, R30, R25.reuse, 0x1, P5 ;  /* 0x000000191e607211 */ /* 0x080fe400028f0eff */
[-C--:B------:R-:W-:Y:S02]  /*12c0*/  LEA.HI.X.SX32 R108, R108, R25.reuse, 0x1, P2 ;  /* 0x000000196c6c7211 */ /* 0x080fe400010f0eff */
[----:B------:R-:W-:Y:S02]  /*12d0*/  LEA.HI.X.SX32 R109, R109, R25, 0x1, P3 ;  /* 0x000000196d6d7211 */ /* 0x000fe400018f0eff */
[----:B------:R-:W-:Y:S02]  /*12e0*/  LOP3.LUT P0, RZ, R0, 0x1, RZ, 0xc0, !PT ;  /* 0x0000000100ff7812 */ /* 0x000fe4000780c0ff */
[----:B------:R-:W-:-:S02]  /*12f0*/  SEL R116, R116, 0x1054, !P1 ;  /* 0x0000105474747807 */ /* 0x000fc40004800000 */
[----:B------:R-:W-:Y:S02]  /*1300*/  SEL R115, R115, 0x3276, !P1 ;  /* 0x0000327673737807 */ /* 0x000fe40004800000 */
[----:B------:R-:W-:Y:S02]  /*1310*/  LOP3.LUT R114, R2, 0x1, RZ, 0x3c, !PT ;  /* 0x0000000102727812 */ /* 0x000fe400078e3cff */
[----:B------:R-:W-:-:S07]  /*1320*/  LOP3.LUT R113, R117, 0x20, RZ, 0x3c, !PT ;  /* 0x0000002075717812 */ /* 0x000fce00078e3cff */
.L_x_1:
[----:B------:R-:W-:Y:S02]  /*1330*/  SHF.R.S32.HI R43, RZ, 0x1f, R110 ;  /* 0x0000001fff2b7819 */ /* 0x000fe4000001146e */
[C---:B------:R-:W-:Y:S02]  /*1340*/  IADD3 R24, P1, R110.reuse, R11, RZ ;  /* 0x0000000b6e187210 */ /* 0x040fe40007f3e0ff */
[----:B------:R-:W-:-:S03]  /*1350*/  IADD3 R26, P2, R110, R12, RZ ;  /* 0x0000000c6e1a7210 */ /* 0x000fc60007f5e0ff */
[C---:B------:R-:W-:Y:S01]  /*1360*/  IMAD.X R25, R43.reuse, 0x1, R16, P1 ;  /* 0x000000012b197824 */ /* 0x040fe200008e0610 */
[C---:B------:R-:W-:Y:S01]  /*1370*/  IADD3 R28, P1, R110.reuse, R23, RZ ;  /* 0x000000176e1c7210 */ /* 0x040fe20007f3e0ff */
[C---:B------:R-:W-:Y:S01]  /*1380*/  IMAD.X R27, R43.reuse, 0x1, R18, P2 ;  /* 0x000000012b1b7824 */ /* 0x040fe200010e0612 */
[C---:B------:R-:W-:Y:S02]  /*1390*/  IADD3 R30, P2, R110.reuse, R13, RZ ;  /* 0x0000000d6e1e7210 */ /* 0x040fe40007f5e0ff */
[----:B------:R0:W2:Y:S01]  /*13a0*/  LDG.E.U8 R42, desc[UR28][R24.64] ;  /* 0x0000001c182a7981 */ /* 0x0000a2000c1e1100 */
[C---:B------:R-:W-:Y:S01]  /*13b0*/  IMAD.X R29, R43.reuse, 0x1, R74, P1 ;  /* 0x000000012b1d7824 */ /* 0x040fe200008e064a */
[C---:B------:R-:W-:Y:S01]  /*13c0*/  IADD3 R32, P1, R110.reuse, R72, RZ ;  /* 0x000000486e207210 */ /* 0x040fe20007f3e0ff */
[C---:B------:R-:W-:Y:S01]  /*13d0*/  IMAD.X R31, R43.reuse, 0x1, R19, P2 ;  /* 0x000000012b1f7824 */ /* 0x040fe200010e0613 */
[C---:B------:R-:W-:Y:S01]  /*13e0*/  IADD3 R34, P2, R110.reuse, R73, RZ ;  /* 0x000000496e227210 */ /* 0x040fe20007f5e0ff */
[----:B------:R1:W3:Y:S02]  /*13f0*/  LDG.E.U8 R44, desc[UR28][R26.64] ;  /* 0x0000001c1a2c7981 */ /* 0x0002e4000c1e1100 */
[C---:B------:R-:W-:Y:S01]  /*1400*/  IMAD.X R33, R43.reuse, 0x1, R75, P1 ;  /* 0x000000012b217824 */ /* 0x040fe200008e064b */
[C---:B------:R-:W-:Y:S01]  /*1410*/  IADD3 R36, P1, R110.reuse, R77, RZ ;  /* 0x0000004d6e247210 */ /* 0x040fe20007f3e0ff */
[C---:B------:R-:W-:Y:S01]  /*1420*/  IMAD.X R35, R43.reuse, 0x1, R76, P2 ;  /* 0x000000012b237824 */ /* 0x040fe200010e064c */
[C---:B0-----:R-:W-:Y:S01]  /*1430*/  IADD3 R24, P2, R110.reuse, R14, RZ ;  /* 0x0000000e6e187210 */ /* 0x041fe20007f5e0ff */
[----:B------:R0:W4:Y:S02]  /*1440*/  LDG.E.U8 R46, desc[UR28][R28.64] ;  /* 0x0000001c1c2e7981 */ /* 0x000124000c1e1100 */
[C---:B------:R-:W-:Y:S01]  /*1450*/  IMAD.X R37, R43.reuse, 0x1, R80, P1 ;  /* 0x000000012b257824 */ /* 0x040fe200008e0650 */
[C---:B-1----:R-:W-:Y:S01]  /*1460*/  IADD3 R26, P1, R110.reuse, R78, RZ ;  /* 0x0000004e6e1a7210 */ /* 0x042fe20007f3e0ff */
[C---:B------:R-:W-:Y:S01]  /*1470*/  IMAD.X R25, R43.reuse, 0x1, R20, P2 ;  /* 0x000000012b197824 */ /* 0x040fe200010e0614 */
[C---:B------:R-:W-:Y:S01]  /*1480*/  IADD3 R38, P2, R110.reuse, R83, RZ ;  /* 0x000000536e267210 */ /* 0x040fe20007f5e0ff */
[----:B------:R1:W5:Y:S02]  /*1490*/  LDG.E.U8 R48, desc[UR28][R32.64] ;  /* 0x0000001c20307981 */ /* 0x000364000c1e1100 */
[C---:B------:R-:W-:Y:S01]  /*14a0*/  IMAD.X R27, R43.reuse, 0x1, R81, P1 ;  /* 0x000000012b1b7824 */ /* 0x040fe200008e0651 */
[C---:B------:R-:W-:Y:S01]  /*14b0*/  IADD3 R40, P1, R110.reuse, R84, RZ ;  /* 0x000000546e287210 */ /* 0x040fe20007f3e0ff */
[C---:B------:R-:W-:Y:S01]  /*14c0*/  IMAD.X R39, R43.reuse, 0x1, R87, P2 ;  /* 0x000000012b277824 */ /* 0x040fe200010e0657 */
[----:B------:R1:W3:Y:S03]  /*14d0*/  LDG.E.U8 R118, desc[UR28][R30.64] ;  /* 0x0000001c1e767981 */ /* 0x0002e6000c1e1100 */
[----:B------:R-:W-:Y:S01]  /*14e0*/  IMAD.X R41, R43, 0x1, R88, P1 ;  /* 0x000000012b297824 */ /* 0x000fe200008e0658 */
[C---:B0-----:R-:W-:Y:S01]  /*14f0*/  IADD3 R28, P1, R110.reuse, R79, RZ ;  /* 0x0000004f6e1c7210 */ /* 0x041fe20007f3e0ff */
[----:B------:R0:W3:Y:S01]  /*1500*/  LDG.E.U8 R122, desc[UR28][R24.64] ;  /* 0x0000001c187a7981 */ /* 0x0000e2000c1e1100 */
[----:B-1----:R-:W-:-:S03]  /*1510*/  IADD3 R32, P2, R110, R86, RZ ;  /* 0x000000566e207210 */ /* 0x002fc60007f5e0ff */
[----:B------:R1:W3:Y:S01]  /*1520*/  LDG.E.U8 R50, desc[UR28][R26.64] ;  /* 0x0000001c1a327981 */ /* 0x0002e2000c1e1100 */
[C---:B------:R-:W-:Y:S02]  /*1530*/  IMAD.X R29, R43.reuse, 0x1, R82, P1 ;  /* 0x000000012b1d7824 */ /* 0x040fe400008e0652 */
[----:B------:R-:W-:Y:S01]  /*1540*/  IMAD.X R33, R43, 0x1, R90, P2 ;  /* 0x000000012b217824 */ /* 0x000fe200010e065a */
[C---:B------:R-:W-:Y:S01]  /*1550*/  IADD3 R30, P2, R110.reuse, R15, RZ ;  /* 0x0000000f6e1e7210 */ /* 0x040fe20007f5e0ff */
[----:B------:R-:W3:Y:S01]  /*1560*/  LDG.E.U8 R36, desc[UR28][R36.64] ;  /* 0x0000001c24247981 */ /* 0x000ee2000c1e1100 */
[----:B0-----:R-:W-:-:S03]  /*1570*/  IADD3 R24, P3, R110, R85, RZ ;  /* 0x000000556e187210 */ /* 0x001fc60007f7e0ff */
[----:B------:R-:W3:Y:S01]  /*1580*/  LDG.E.U8 R38, desc[UR28][R38.64] ;  /* 0x0000001c26267981 */ /* 0x000ee2000c1e1100 */
[----:B-1----:R-:W-:Y:S01]  /*1590*/  IADD3 R26, P1, R110, R17, RZ ;  /* 0x000000116e1a7210 */ /* 0x002fe20007f3e0ff */
[C---:B------:R-:W-:Y:S02]  /*15a0*/  IMAD.X R31, R43.reuse, 0x1, R21, P2 ;  /* 0x000000012b1f7824 */ /* 0x040fe400010e0615 */
[C---:B------:R-:W-:Y:S01]  /*15b0*/  IMAD.X R25, R43.reuse, 0x1, R89, P3 ;  /* 0x000000012b197824 */ /* 0x040fe200018e0659 */
[----:B------:R-:W3:Y:S01]  /*15c0*/  LDG.E.U8 R40, desc[UR28][R40.64] ;  /* 0x0000001c28287981 */ /* 0x000ee2000c1e1100 */
[----:B------:R-:W-:-:S03]  /*15d0*/  IMAD.X R27, R43, 0x1, R22, P1 ;  /* 0x000000012b1b7824 */ /* 0x000fc600008e0616 */
[----:B------:R-:W3:Y:S04]  /*15e0*/  LDG.E.U8 R32, desc[UR28][R32.64] ;  /* 0x0000001c20207981 */ /* 0x000ee8000c1e1100 */
[----:B------:R-:W3:Y:S04]  /*15f0*/  LDG.E.U8 R120, desc[UR28][R34.64] ;  /* 0x0000001c22787981 */ /* 0x000ee8000c1e1100 */
[----:B------:R-:W3:Y:S04]  /*1600*/  LDG.E.U8 R124, desc[UR28][R28.64] ;  /* 0x0000001c1c7c7981 */ /* 0x000ee8000c1e1100 */
[----:B------:R-:W3:Y:S04]  /*1610*/  LDG.E.U8 R126, desc[UR28][R30.64] ;  /* 0x0000001c1e7e7981 */ /* 0x000ee8000c1e1100 */
[----:B------:R-:W3:Y:S04]  /*1620*/  LDG.E.U8 R128, desc[UR28][R24.64] ;  /* 0x0000001c18807981 */ /* 0x000ee8000c1e1100 */
[----:B------:R-:W3:Y:S01]  /*1630*/  LDG.E.U8 R130, desc[UR28][R26.64] ;  /* 0x0000001c1a827981 */ /* 0x000ee2000c1e1100 */
[----:B------:R-:W-:Y:S06]  /*1640*/  BAR.SYNC.DEFER_BLOCKING 0x0 ;  /* 0x0000000000007b1d */ /* 0x000fec0000010000 */
[----:B------:R-:W-:Y:S01]  /*1650*/  UMOV UR23, 0x80000020 ;  /* 0x8000002000177882 */ /* 0x000fe20000000000 */
[----:B------:R-:W-:Y:S01]  /*1660*/  UMOV UR12, UR20 ;  /* 0x00000014000c7c82 */ /* 0x000fe20008000000 */
[----:B------:R-:W-:Y:S01]  /*1670*/  UMOV UR13, UR21 ;  /* 0x00000015000d7c82 */ /* 0x000fe20008000000 */
[----:B------:R-:W-:Y:S01]  /*1680*/  UMOV UR16, UR8 ;  /* 0x0000000800107c82 */ /* 0x000fe20008000000 */
[----:B------:R-:W-:Y:S01]  /*1690*/  UMOV UR17, UR9 ;  /* 0x0000000900117c82 */ /* 0x000fe20008000000 */
[----:B--2---:R-:W-:Y:S04]  /*16a0*/  STS.U8 [R117+UR27+0x1000], R42 ;  /* 0x0010002a75007988 */ /* 0x004fe8000800001b */
[----:B----4-:R-:W-:Y:S04]  /*16b0*/  STS.U8 [R117+UR27+0x1200], R46 ;  /* 0x0012002e75007988 */ /* 0x010fe8000800001b */
[----:B-----5:R-:W-:Y:S04]  /*16c0*/  STS.U8 [R117+UR27+0x1400], R48 ;  /* 0x0014003075007988 */ /* 0x020fe8000800001b */
[----:B---3--:R-:W-:Y:S04]  /*16d0*/  STS.U8 [R117+UR27+0x1800], R50 ;  /* 0x0018003275007988 */ /* 0x008fe8000800001b */
[----:B------:R-:W-:Y:S04]  /*16e0*/  STS.U8 [R117+UR27+0x1600], R36 ;  /* 0x0016002475007988 */ /* 0x000fe8000800001b */
[----:B------:R-:W-:Y:S04]  /*16f0*/  STS.U8 [R117+UR27+0x1a00], R38 ;  /* 0x001a002675007988 */ /* 0x000fe8000800001b */
[----:B------:R-:W-:Y:S04]  /*1700*/  STS.U8 [R117+UR27+0x1c00], R40 ;  /* 0x001c002875007988 */ /* 0x000fe8000800001b */
[----:B------:R-:W-:Y:S04]  /*1710*/  STS.U8 [R117+UR27+0x1e00], R32 ;  /* 0x001e002075007988 */ /* 0x000fe8000800001b */
[----:B------:R0:W-:Y:S04]  /*1720*/  STS.U8 [R113+UR27+0x1100], R44 ;  /* 0x0011002c71007988 */ /* 0x0001e8000800001b */
[----:B------:R-:W-:Y:S04]  /*1730*/  STS.U8 [R113+UR27+0x1300], R118 ;  /* 0x0013007671007988 */ /* 0x000fe8000800001b */
[----:B------:R-:W-:Y:S04]  /*1740*/  STS.U8 [R113+UR27+0x1500], R120 ;  /* 0x0015007871007988 */ /* 0x000fe8000800001b */
[----:B------:R-:W-:Y:S04]  /*1750*/  STS.U8 [R113+UR27+0x1700], R122 ;  /* 0x0017007a71007988 */ /* 0x000fe8000800001b */
[----:B------:R-:W-:Y:S04]  /*1760*/  STS.U8 [R113+UR27+0x1900], R124 ;  /* 0x0019007c71007988 */ /* 0x000fe8000800001b */
[----:B------:R1:W-:Y:S04]  /*1770*/  STS.U8 [R113+UR27+0x1b00], R126 ;  /* 0x001b007e71007988 */ /* 0x0003e8000800001b */
[----:B------:R-:W-:Y:S04]  /*1780*/  STS.U8 [R113+UR27+0x1d00], R128 ;  /* 0x001d008071007988 */ /* 0x000fe8000800001b */
[----:B------:R2:W-:Y:S01]  /*1790*/  STS.U8 [R113+UR27+0x1f00], R130 ;  /* 0x001f008271007988 */ /* 0x0005e2000800001b */
[----:B------:R3:W-:Y:S06]  /*17a0*/  MEMBAR.ALL.CTA ;  /* 0x0000000000007992 */ /* 0x0007ec0000008000 */
[----:B---3--:R-:W3:Y:S02]  /*17b0*/  FENCE.VIEW.ASYNC.S ;  /* 0x00000000000073c6 */ /* 0x008ee40000000000 */
[----:B---3--:R-:W-:Y:S06]  /*17c0*/  BAR.SYNC.DEFER_BLOCKING 0x0 ;  /* 0x0000000000007b1d */ /* 0x008fec0000010000 */
[----:B0-----:R-:W-:-:S06]  /*17d0*/  WARPGROUP.ARRIVE ;  /* 0x00000000000079c5 */ /* 0x001fcc0000000000 */
[----:B------:R-:W-:Y:S04]  /*17e0*/  QGMMA.64x32x32.F32.E4M3.E4M3 R40, gdesc[UR20], RZ, !UPT ;  /* 0x00600000142879f3 */ /* 0x000fe8000c7008ff */
[----:B------:R-:W-:Y:S04]  /*17f0*/  QGMMA.64x32x32.F32.E4M3.E4M3 R40, gdesc[UR8], R40 ;  /* 0x00600000082879f3 */ /* 0x000fe80008700828 */
[----:B------:R-:W-:Y:S04]  /*1800*/  QGMMA.64x32x32.F32.E4M3.E4M3 R24, gdesc[UR12], RZ, !UPT ;  /* 0x006000000c1879f3 */ /* 0x000fe8000c7008ff */
[----:B------:R-:W-:Y:S01]  /*1810*/  QGMMA.64x32x32.F32.E4M3.E4M3 R24, gdesc[UR16], R24, gsb0 ;  /* 0x00600000101879f3 */ /* 0x000fe20008000818 */
[----:B------:R-:W-:-:S02]  /*1820*/  USHF.R.S32.HI UR6, URZ, 0x1f, UR4 ;  /* 0x0000001f3f067899 */ /* 0x000fc40008011404 */
[----:B-1----:R-:W-:-:S04]  /*1830*/  IADD3 R126, P1, R145, UR4, RZ ;  /* 0x00000004917e7c10 */ /* 0x002fc8000ff3e0ff */
[----:B------:R-:W-:Y:S02]  /*1840*/  IADD3.X R127, R91, UR6, RZ, P1, !PT ;  /* 0x000000065b7f7c10 */ /* 0x000fe40008ffe4ff */
[----:B--2---:R-:W-:Y:S02]  /*1850*/  IADD3 R130, P1, R156, UR4, RZ ;  /* 0x000000049c827c10 */ /* 0x004fe4000ff3e0ff */
[----:B------:R-:W-:Y:S01]  /*1860*/  IADD3 R128, P2, R147, UR4, RZ ;  /* 0x0000000493807c10 */ /* 0x000fe2000ff5e0ff */
[----:B------:R0:W2:Y:S01]  /*1870*/  LDG.E.U8 R126, desc[UR28][R126.64] ;  /* 0x0000001c7e7e7981 */ /* 0x0000a2000c1e1100 */
[----:B------:R-:W-:Y:S02]  /*1880*/  IADD3.X R131, R97, UR6, RZ, P1, !PT ;  /* 0x0000000661837c10 */ /* 0x000fe40008ffe4ff */
[----:B------:R-:W-:Y:S01]  /*1890*/  IADD3 R134, P1, R155, UR4, RZ ;  /* 0x000000049b867c10 */ /* 0x000fe2000ff3e0ff */
[----:B------:R-:W-:Y:S02]  /*18a0*/  WARPGROUP.DEPBAR.LE gsb0, 0x0 ;  /* 0x00008000000079c5 */ /* 0x000fe40000010000 */
[----:B------:R-:W-:Y:S01]  /*18b0*/  FMUL R118, R42, UR31 ;  /* 0x0000001f2a767c20 */ /* 0x000fe20008400000 */
[----:B------:R-:W-:Y:S01]  /*18c0*/  FMUL R119, R43, UR31 ;  /* 0x0000001f2b777c20 */ /* 0x000fe20008400000 */
[----:B------:R-:W-:Y:S01]  /*18d0*/  IADD3.X R129, R92, UR6, RZ, P2, !PT ;  /* 0x000000065c817c10 */ /* 0x000fe200097fe4ff */
[----:B------:R-:W3:Y:S03]  /*18e0*/  LDG.E.U8 R130, desc[UR28][R130.64] ;  /* 0x0000001c82827981 */ /* 0x000ee6000c1e1100 */
[----:B------:R-:W-:Y:S01]  /*18f0*/  FMNMX R119, R118, R119, !PT ;  /* 0x0000007776777209 */ /* 0x000fe20007800000 */
[----:B------:R-:W-:Y:S01]  /*1900*/  FMUL R118, R46, UR31 ;  /* 0x0000001f2e767c20 */ /* 0x000fe20008400000 */
[----:B------:R-:W-:Y:S01]  /*1910*/  IADD3.X R135, R98, UR6, RZ, P1, !PT ;  /* 0x0000000662877c10 */ /* 0x000fe20008ffe4ff */
[----:B0-----:R-:W-:Y:S01]  /*1920*/  FMUL R127, R30, UR31 ;  /* 0x0000001f1e7f7c20 */ /* 0x001fe20008400000 */
[----:B------:R-:W-:Y:S01]  /*1930*/  IADD3 R132, P2, R149, UR4, RZ ;  /* 0x0000000495847c10 */ /* 0x000fe2000ff5e0ff */
[----:B------:R-:W4:Y:S01]  /*1940*/  LDG.E.U8 R128, desc[UR28][R128.64] ;  /* 0x0000001c80807981 */ /* 0x000f22000c1e1100 */
[----:B------:R-:W-:Y:S01]  /*1950*/  FMNMX R121, R118, R119, !PT ;  /* 0x0000007776797209 */ /* 0x000fe20007800000 */
[----:B------:R-:W-:Y:S01]  /*1960*/  FMUL R118, R47, UR31 ;  /* 0x0000001f2f767c20 */ /* 0x000fe20008400000 */
[----:B------:R-:W-:Y:S01]  /*1970*/  FMUL R119, R50, UR31 ;  /* 0x0000001f32777c20 */ /* 0x000fe20008400000 */
[----:B------:R-:W-:Y:S01]  /*1980*/  IADD3 R138, P1, R159, UR4, RZ ;  /* 0x000000049f8a7c10 */ /* 0x000fe2000ff3e0ff */
[----:B------:R-:W5:Y:S02]  /*1990*/  LDG.E.U8 R134, desc[UR28][R134.64] ;  /* 0x0000001c86867981 */ /* 0x000f64000c1e1100 */
[----:B------:R-:W-:-:S04]  /*19a0*/  FMNMX R118, R118, R121, !PT ;  /* 0x0000007976767209 */ /* 0x000fc80007800000 */
[----:B------:R-:W-:Y:S01]  /*19b0*/  FMNMX R119, R119, R118, !PT ;  /* 0x0000007677777209 */ /* 0x000fe20007800000 */
[----:B------:R-:W-:Y:S01]  /*19c0*/  FMUL R118, R51, UR31 ;  /* 0x0000001f33767c20 */ /* 0x000fe20008400000 */
[----:B------:R-:W-:-:S04]  /*19d0*/  IADD3.X R139, R102, UR6, RZ, P1, !PT ;  /* 0x00000006668b7c10 */ /* 0x000fc80008ffe4ff */
[----:B------:R-:W-:Y:S01]  /*19e0*/  FMNMX R121, R118, R119, !PT ;  /* 0x0000007776797209 */ /* 0x000fe20007800000 */
[----:B------:R-:W-:Y:S01]  /*19f0*/  FMUL R118, R54, UR31 ;  /* 0x0000001f36767c20 */ /* 0x000fe20008400000 */
[----:B------:R-:W-:Y:S01]  /*1a00*/  IADD3 R140, P1, R151, UR4, RZ ;  /* 0x00000004978c7c10 */ /* 0x000fe2000ff3e0ff */
[----:B------:R-:W-:Y:S01]  /*1a10*/  FMUL R119, R55, UR31 ;  /* 0x0000001f37777c20 */ /* 0x000fe20008400000 */
[----:B------:R-:W-:Y:S01]  /*1a20*/  IADD3.X R133, R93, UR6, RZ, P2, !PT ;  /* 0x000000065d857c10 */ /* 0x000fe200097fe4ff */
[----:B------:R-:W4:Y:S01]  /*1a30*/  LDG.E.U8 R138, desc[UR28][R138.64] ;  /* 0x0000001c8a8a7981 */ /* 0x000f22000c1e1100 */
[----:B------:R-:W-:Y:S02]  /*1a40*/  FMNMX R118, R118, R121, !PT ;  /* 0x0000007976767209 */ /* 0x000fe40007800000 */
[----:B------:R-:W-:Y:S01]  /*1a50*/  IADD3.X R141, R94, UR6, RZ, P1, !PT ;  /* 0x000000065e8d7c10 */ /* 0x000fe20008ffe4ff */
[----:B------:R-:W4:Y:S01]  /*1a60*/  LDG.E.U8 R132, desc[UR28][R132.64] ;  /* 0x0000001c84847981 */ /* 0x000f22000c1e1100 */
[----:B------:R-:W-:-:S02]  /*1a70*/  IADD3 R120, P1, R157, UR4, RZ ;  /* 0x000000049d787c10 */ /* 0x000fc4000ff3e0ff */
[----:B------:R-:W-:Y:S01]  /*1a80*/  FMNMX R119, R119, R118, !PT ;  /* 0x0000007677777209 */ /* 0x000fe20007800000 */
[----:B------:R-:W-:Y:S01]  /*1a90*/  FMUL R118, R26, UR31 ;  /* 0x0000001f1a767c20 */ /* 0x000fe20008400000 */
[----:B------:R-:W-:Y:S01]  /*1aa0*/  IADD3.X R121, R105, UR6, RZ, P1, !PT ;  /* 0x0000000669797c10 */ /* 0x000fe20008ffe4ff */
[----:B------:R-:W4:Y:S01]  /*1ab0*/  LDG.E.U8 R140, desc[UR28][R140.64] ;  /* 0x0000001c8c8c7981 */ /* 0x000f22000c1e1100 */
[----:B------:R-:W-:Y:S02]  /*1ac0*/  IADD3 R122, P1, R162, UR4, RZ ;  /* 0x00000004a27a7c10 */ /* 0x000fe4000ff3e0ff */
[----:B------:R-:W-:Y:S01]  /*1ad0*/  FMNMX R148, R118, R119, !PT ;  /* 0x0000007776947209 */ /* 0x000fe20007800000 */
[----:B------:R-:W-:Y:S01]  /*1ae0*/  FMUL R119, R27, UR31 ;  /* 0x0000001f1b777c20 */ /* 0x000fe20008400000 */
[----:B------:R-:W-:Y:S01]  /*1af0*/  IADD3.X R123, R106, UR6, RZ, P1, !PT ;  /* 0x000000066a7b7c10 */ /* 0x000fe20008ffe4ff */
[----:B------:R0:W4:Y:S01]  /*1b00*/  LDG.E.U8 R144, desc[UR28][R120.64] ;  /* 0x0000001c78907981 */ /* 0x000122000c1e1100 */
[----:B------:R-:W-:-:S02]  /*1b10*/  IADD3 R118, P1, R161, UR4, RZ ;  /* 0x00000004a1767c10 */ /* 0x000fc4000ff3e0ff */
[----:B------:R-:W-:Y:S01]  /*1b20*/  FMNMX R148, R119, R148, !PT ;  /* 0x0000009477947209 */ /* 0x000fe20007800000 */
[----:B------:R1:W4:Y:S01]  /*1b30*/  LDG.E.U8 R146, desc[UR28][R122.64] ;  /* 0x0000001c7a927981 */ /* 0x000322000c1e1100 */
[----:B------:R-:W-:Y:S02]  /*1b40*/  IADD3.X R119, R107, UR6, RZ, P1, !PT ;  /* 0x000000066b777c10 */ /* 0x000fe40008ffe4ff */
[----:B------:R-:W-:Y:S02]  /*1b50*/  IADD3 R136, P2, R154, UR4, RZ ;  /* 0x000000049a887c10 */ /* 0x000fe4000ff5e0ff */
[----:B0-----:R-:W-:Y:S02]  /*1b60*/  IADD3 R120, P1, R160, UR4, RZ ;  /* 0x00000004a0787c10 */ /* 0x001fe4000ff3e0ff */
[----:B------:R-:W-:Y:S02]  /*1b70*/  IADD3.X R137, R99, UR6, RZ, P2, !PT ;  /* 0x0000000663897c10 */ /* 0x000fe400097fe4ff */
[----:B------:R-:W-:-:S02]  /*1b80*/  IADD3.X R121, R108, UR6, RZ, P1, !PT ;  /* 0x000000066c797c10 */ /* 0x000fc40008ffe4ff */
[----:B------:R-:W-:Y:S01]  /*1b90*/  IADD3 R142, P2, R158, UR4, RZ ;  /* 0x000000049e8e7c10 */ /* 0x000fe2000ff5e0ff */
[----:B------:R-:W4:Y:S01]  /*1ba0*/  LDG.E.U8 R136, desc[UR28][R136.64] ;  /* 0x0000001c88887981 */ /* 0x000f22000c1e1100 */
[----:B-1----:R-:W-:Y:S02]  /*1bb0*/  IADD3 R122, P1, R104, UR4, RZ ;  /* 0x00000004687a7c10 */ /* 0x002fe4000ff3e0ff */
[----:B------:R-:W-:Y:S01]  /*1bc0*/  FMNMX R150, R127, R148, !PT ;  /* 0x000000947f967209 */ /* 0x000fe20007800000 */
[----:B------:R-:W4:Y:S01]  /*1bd0*/  LDG.E.U8 R120, desc[UR28][R120.64] ;  /* 0x0000001c78787981 */ /* 0x000f22000c1e1100 */
[----:B------:R-:W-:Y:S02]  /*1be0*/  IADD3.X R143, R103, UR6, RZ, P2, !PT ;  /* 0x00000006678f7c10 */ /* 0x000fe400097fe4ff */
[----:B------:R-:W-:Y:S01]  /*1bf0*/  IADD3.X R123, R109, UR6, RZ, P1, !PT ;  /* 0x000000066d7b7c10 */ /* 0x000fe20008ffe4ff */
[----:B------:R0:W4:Y:S01]  /*1c00*/  LDG.E.U8 R148, desc[UR28][R118.64] ;  /* 0x0000001c76947981 */ /* 0x000122000c1e1100 */
[----:B------:R-:W-:-:S03]  /*1c10*/  IADD3 R124, P2, R152, UR4, RZ ;  /* 0x00000004987c7c10 */ /* 0x000fc6000ff5e0ff */
[----:B------:R-:W4:Y:S01]  /*1c20*/  LDG.E.U8 R142, desc[UR28][R142.64] ;  /* 0x0000001c8e8e7981 */ /* 0x000f22000c1e1100 */
[----:B------:R-:W-:-:S03]  /*1c30*/  IADD3.X R125, R95, UR6, RZ, P2, !PT ;  /* 0x000000065f7d7c10 */ /* 0x000fc600097fe4ff */
[----:B------:R-:W4:Y:S01]  /*1c40*/  LDG.E.U8 R122, desc[UR28][R122.64] ;  /* 0x0000001c7a7a7981 */ /* 0x000f22000c1e1100 */
[----:B0-----:R-:W-:-:S03]  /*1c50*/  IADD3 R118, P1, R153, UR4, RZ ;  /* 0x0000000499767c10 */ /* 0x001fc6000ff3e0ff */
[----:B------:R0:W4:Y:S01]  /*1c60*/  LDG.E.U8 R124, desc[UR28][R124.64] ;  /* 0x0000001c7c7c7981 */ /* 0x000122000c1e1100 */
[----:B------:R-:W-:-:S05]  /*1c70*/  IADD3.X R119, R96, UR6, RZ, P1, !PT ;  /* 0x0000000660777c10 */ /* 0x000fca0008ffe4ff */
[----:B------:R1:W4:Y:S01]  /*1c80*/  LDG.E.U8 R118, desc[UR28][R118.64] ;  /* 0x0000001c76767981 */ /* 0x000322000c1e1100 */
[----:B------:R-:W-:Y:S01]  /*1c90*/  FMUL R127, R31, UR31 ;  /* 0x0000001f1f7f7c20 */ /* 0x000fe20008400000 */
[----:B0-----:R-:W-:Y:S01]  /*1ca0*/  FMUL R125, R35, UR31 ;  /* 0x0000001f237d7c20 */ /* 0x001fe20008400000 */
[----:B------:R-:W-:Y:S01]  /*1cb0*/  FMUL R121, R40, UR31 ;  /* 0x0000001f28797c20 */ /* 0x000fe20008400000 */
[----:B------:R-:W-:Y:S02]  /*1cc0*/  BAR.SYNC.DEFER_BLOCKING 0x0 ;  /* 0x0000000000007b1d */ /* 0x000fe40000010000 */
[----:B------:R-:W-:Y:S01]  /*1cd0*/  FMNMX R150, R127, R150, !PT ;  /* 0x000000967f967209 */ /* 0x000fe20007800000 */
[----:B------:R-:W-:-:S05]  /*1ce0*/  FMUL R127, R34, UR31 ;  /* 0x0000001f227f7c20 */ /* 0x000fca0008400000 */
[----:B------:R-:W-:Y:S01]  /*1cf0*/  FMNMX R150, R127, R150, !PT ;  /* 0x000000967f967209 */ /* 0x000fe20007800000 */
[----:B------:R-:W-:-:S03]  /*1d00*/  FMUL R127, R38, UR31 ;  /* 0x0000001f267f7c20 */ /* 0x000fc60008400000 */
[----:B------:R-:W-:Y:S01]  /*1d10*/  FMNMX R150, R125, R150, !PT ;  /* 0x000000967d967209 */ /* 0x000fe20007800000 */
[----:B------:R-:W-:-:S03]  /*1d20*/  FMUL R125, R39, UR31 ;  /* 0x0000001f277d7c20 */ /* 0x000fc60008400000 */
[----:B------:R-:W-:-:S04]  /*1d30*/  FMNMX R150, R127, R150, !PT ;  /* 0x000000967f967209 */ /* 0x000fc80007800000 */
[----:B------:R-:W-:Y:S01]  /*1d40*/  FMNMX R125, R125, R150, !PT ;  /* 0x000000967d7d7209 */ /* 0x000fe20007800000 */
[----:B------:R-:W-:-:S04]  /*1d50*/  FMUL R150, R41, UR31 ;  /* 0x0000001f29967c20 */ /* 0x000fc80008400000 */
[----:B------:R-:W0:Y:S01]  /*1d60*/  SHFL.BFLY PT, R164, R125, 0x2, 0x1f ;  /* 0x0c401f007da47f89 */ /* 0x000e2200000e0000 */
[----:B------:R-:W-:Y:S01]  /*1d70*/  FMNMX R150, R121, R150, !PT ;  /* 0x0000009679967209 */ /* 0x000fe20007800000 */
[----:B------:R-:W-:-:S05]  /*1d80*/  FMUL R121, R44, UR31 ;  /* 0x0000001f2c797c20 */ /* 0x000fca0008400000 */
[----:B------:R-:W-:Y:S01]  /*1d90*/  FMNMX R150, R121, R150, !PT ;  /* 0x0000009679967209 */ /* 0x000fe20007800000 */
[----:B------:R-:W-:-:S05]  /*1da0*/  FMUL R121, R45, UR31 ;  /* 0x0000001f2d797c20 */ /* 0x000fca0008400000 */
[----:B------:R-:W-:Y:S01]  /*1db0*/  FMNMX R150, R121, R150, !PT ;  /* 0x0000009679967209 */ /* 0x000fe20007800000 */
[----:B------:R-:W-:Y:S01]  /*1dc0*/  FMUL R121, R48, UR31 ;  /* 0x0000001f30797c20 */ /* 0x000fe20008400000 */
[----:B-1----:R-:W-:-:S04]  /*1dd0*/  FMUL R119, R49, UR31 ;  /* 0x0000001f31777c20 */ /* 0x002fc80008400000 */
[----:B------:R-:W-:-:S04]  /*1de0*/  FMNMX R150, R121, R150, !PT ;  /* 0x0000009679967209 */ /* 0x000fc80007800000 */
[----:B------:R-:W-:Y:S01]  /*1df0*/  FMNMX R150, R119, R150, !PT ;  /* 0x0000009677967209 */ /* 0x000fe20007800000 */
[----:B------:R-:W-:Y:S01]  /*1e00*/  FMUL R119, R52, UR31 ;  /* 0x0000001f34777c20 */ /* 0x000fe20008400000 */
[----:B0-----:R-:W-:-:S04]  /*1e10*/  FMNMX R121, R125, R164, !PT ;  /* 0x000000a47d797209 */ /* 0x001fc80007800000 */
[----:B------:R-:W-:Y:S01]  /*1e20*/  FMNMX R150, R119, R150, !PT ;  /* 0x0000009677967209 */ /* 0x000fe20007800000 */
[----:B------:R-:W-:Y:S01]  /*1e30*/  FMUL R119, R53, UR31 ;  /* 0x0000001f35777c20 */ /* 0x000fe20008400000 */
[----:B------:R-:W0:Y:S04]  /*1e40*/  SHFL.BFLY PT, R166, R121, 0x1, 0x1f ;  /* 0x0c201f0079a67f89 */ /* 0x000e2800000e0000 */
[----:B------:R-:W-:Y:S01]  /*1e50*/  FMNMX R150, R119, R150, !PT ;  /* 0x0000009677967209 */ /* 0x000fe20007800000 */
[----:B------:R-:W-:-:S05]  /*1e60*/  FMUL R119, R24, UR31 ;  /* 0x0000001f18777c20 */ /* 0x000fca0008400000 */
[----:B------:R-:W-:Y:S01]  /*1e70*/  FMNMX R150, R119, R150, !PT ;  /* 0x0000009677967209 */ /* 0x000fe20007800000 */
[----:B------:R-:W-:-:S05]  /*1e80*/  FMUL R119, R25, UR31 ;  /* 0x0000001f19777c20 */ /* 0x000fca0008400000 */
[----:B------:R-:W-:Y:S01]  /*1e90*/  FMNMX R150, R119, R150, !PT ;  /* 0x0000009677967209 */ /* 0x000fe20007800000 */
[----:B------:R-:W-:-:S05]  /*1ea0*/  FMUL R119, R28, UR31 ;  /* 0x0000001f1c777c20 */ /* 0x000fca0008400000 */
[----:B------:R-:W-:Y:S02]  /*1eb0*/  FMNMX R164, R119, R150, !PT ;  /* 0x0000009677a47209 */ /* 0x000fe40007800000 */
[----:B0-----:R-:W-:Y:S01]  /*1ec0*/  FMNMX R150, R121, R166, !PT ;  /* 0x000000a679967209 */ /* 0x001fe20007800000 */
[----:B------:R-:W-:-:S03]  /*1ed0*/  FMUL R119, R29, UR31 ;  /* 0x0000001f1d777c20 */ /* 0x000fc60008400000 */
[----:B------:R-:W-:Y:S02]  /*1ee0*/  FMNMX R150, R150, R111, !PT ;  /* 0x0000006f96967209 */ /* 0x000fe40007800000 */
[----:B------:R-:W-:Y:S01]  /*1ef0*/  FMNMX R164, R119, R164, !PT ;  /* 0x000000a477a47209 */ /* 0x000fe20007800000 */
[----:B------:R-:W-:Y:S02]  /*1f00*/  FMUL R119, R32, UR31 ;  /* 0x0000001f20777c20 */ /* 0x000fe40008400000 */
[----:B------:R-:W-:-:S04]  /*1f10*/  FFMA R42, R42, UR31, -R150 ;  /* 0x0000001f2a2a7c23 */ /* 0x000fc80008000896 */
[----:B------:R-:W-:Y:S01]  /*1f20*/  FMUL R121, R42, 1.4426950216293334961 ;  /* 0x3fb8aa3b2a797820 */ /* 0x000fe20000400000 */
[----:B------:R-:W-:Y:S01]  /*1f30*/  FMUL R42, R33, UR31 ;  /* 0x0000001f212a7c20 */ /* 0x000fe20008400000 */
[----:B------:R-:W-:-:S04]  /*1f40*/  FMNMX R119, R119, R164, !PT ;  /* 0x000000a477777209 */ /* 0x000fc80007800000 */
[----:B------:R-:W-:Y:S01]  /*1f50*/  FMNMX R119, R42, R119, !PT ;  /* 0x000000772a777209 */ /* 0x000fe20007800000 */
[----:B------:R-:W-:-:S05]  /*1f60*/  FMUL R42, R36, UR31 ;  /* 0x0000001f242a7c20 */ /* 0x000fca0008400000 */
[----:B------:R-:W-:Y:S01]  /*1f70*/  FMNMX R119, R42, R119, !PT ;  /* 0x000000772a777209 */ /* 0x000fe20007800000 */
[----:B------:R-:W-:Y:S01]  /*1f80*/  FMUL R42, R37, UR31 ;  /* 0x0000001f252a7c20 */ /* 0x000fe20008400000 */
[----:B------:R-:W-:-:S04]  /*1f90*/  FFMA R43, R43, UR31, -R150 ;  /* 0x0000001f2b2b7c23 */ /* 0x000fc80008000896 */
[----:B------:R-:W-:Y:S01]  /*1fa0*/  FMNMX R42, R42, R119, !PT ;  /* 0x000000772a2a7209 */ /* 0x000fe20007800000 */
[----:B------:R-:W-:-:S04]  /*1fb0*/  FMUL R123, R43, 1.4426950216293334961 ;  /* 0x3fb8aa3b2b7b7820 */ /* 0x000fc80000400000 */
[----:B------:R-:W0:Y:S01]  /*1fc0*/  SHFL.BFLY PT, R43, R42, 0x2, 0x1f ;  /* 0x0c401f002a2b7f89 */ /* 0x000e2200000e0000 */
[----:B------:R-:W-:-:S04]  /*1fd0*/  FFMA R46, R46, UR31, -R150 ;  /* 0x0000001f2e2e7c23 */ /* 0x000fc80008000896 */
[----:B------:R-:W-:-:S04]  /*1fe0*/  FMUL R46, R46, 1.4426950216293334961 ;  /* 0x3fb8aa3b2e2e7820 */ /* 0x000fc80000400000 */
[----:B------:R1:W-:Y:S02]  /*1ff0*/  MUFU.EX2 R125, R46 ;  /* 0x0000002e007d7308 */ /* 0x0003e40000000800 */
[--C-:B-1----:R-:W-:Y:S01]  /*2000*/  FFMA R46, R26, UR31, -R150.reuse ;  /* 0x0000001f1a2e7c23 */ /* 0x102fe20008000896 */
[----:B0-----:R-:W-:Y:S01]  /*2010*/  FMNMX R26, R42, R43, !PT ;  /* 0x0000002b2a1a7209 */ /* 0x001fe20007800000 */
[----:B------:R-:W-:-:S04]  /*2020*/  FFMA R43, R27, UR31, -R150 ;  /* 0x0000001f1b2b7c23 */ /* 0x000fc80008000896 */
[----:B------:R-:W0:Y:S01]  /*2030*/  SHFL.BFLY PT, R27, R26, 0x1, 0x1f ;  /* 0x0c201f001a1b7f89 */ /* 0x000e2200000e0000 */
[--C-:B------:R-:W-:Y:S01]  /*2040*/  FFMA R51, R51, UR31, -R150.reuse ;  /* 0x0000001f33337c23 */ /* 0x100fe20008000896 */
[----:B------:R-:W-:-:S03]  /*2050*/  FFMA R35, R35, UR31, -R150 ;  /* 0x0000001f23237c23 */ /* 0x000fc60008000896 */
[----:B------:R-:W-:-:S04]  /*2060*/  FMUL R51, R51, 1.4426950216293334961 ;  /* 0x3fb8aa3b33337820 */ /* 0x000fc80000400000 */
[----:B------:R1:W-:Y:S02]  /*2070*/  MUFU.EX2 R168, R51 ;  /* 0x0000003300a87308 */ /* 0x0003e40000000800 */
[----:B-1----:R-:W-:Y:S01]  /*2080*/  FMUL R51, R35, 1.4426950216293334961 ;  /* 0x3fb8aa3b23337820 */ /* 0x002fe20000400000 */
[----:B0-----:R-:W-:-:S04]  /*2090*/  FMNMX R27, R26, R27, !PT ;  /* 0x0000001b1a1b7209 */ /* 0x001fc80007800000 */
[----:B------:R-:W-:-:S05]  /*20a0*/  FMNMX R35, R27, R112, !PT ;  /* 0x000000701b237209 */ /* 0x000fca0007800000 */
[--C-:B------:R-:W-:Y:S01]  /*20b0*/  FFMA R40, R40, UR31, -R35.reuse ;  /* 0x0000001f28287c23 */ /* 0x100fe20008000823 */
[--C-:B------:R-:W-:Y:S01]  /*20c0*/  FFMA R41, R41, UR31, -R35.reuse ;  /* 0x0000001f29297c23 */ /* 0x100fe20008000823 */
[----:B------:R-:W-:Y:S01]  /*20d0*/  MUFU.EX2 R121, R121 ;  /* 0x0000007900797308 */ /* 0x000fe20000000800 */
[----:B------:R-:W-:Y:S01]  /*20e0*/  FFMA R44, R44, UR31, -R35 ;  /* 0x0000001f2c2c7c23 */ /* 0x000fe20008000823 */
[----:B------:R-:W-:Y:S01]  /*20f0*/  FMUL R40, R40, 1.4426950216293334961 ;  /* 0x3fb8aa3b28287820 */ /* 0x000fe20000400000 */
[----:B------:R-:W-:Y:S01]  /*2100*/  FMUL R41, R41, 1.4426950216293334961 ;  /* 0x3fb8aa3b29297820 */ /* 0x000fe20000400000 */
[--C-:B------:R-:W-:Y:S01]  /*2110*/  FFMA R47, R47, UR31, -R150.reuse ;  /* 0x0000001f2f2f7c23 */ /* 0x100fe20008000896 */
[----:B------:R-:W-:-:S03]  /*2120*/  FFMA R50, R50, UR31, -R150 ;  /* 0x0000001f32327c23 */ /* 0x000fc60008000896 */
[----:B------:R-:W0:Y:S01]  /*2130*/  MUFU.EX2 R164, R123 ;  /* 0x0000007b00a47308 */ /* 0x000e220000000800 */
[--C-:B------:R-:W-:Y:S01]  /*2140*/  FFMA R45, R45, UR31, -R35.reuse ;  /* 0x0000001f2d2d7c23 */ /* 0x100fe20008000823 */
[----:B------:R-:W-:Y:S01]  /*2150*/  FMUL R44, R44, 1.4426950216293334961 ;  /* 0x3fb8aa3b2c2c7820 */ /* 0x000fe20000400000 */
[----:B------:R-:W-:Y:S01]  /*2160*/  FMUL R47, R47, 1.4426950216293334961 ;  /* 0x3fb8aa3b2f2f7820 */ /* 0x000fe20000400000 */
[----:B------:R-:W-:Y:S01]  /*2170*/  FMUL R119, R50, 1.4426950216293334961 ;  /* 0x3fb8aa3b32777820 */ /* 0x000fe20000400000 */
[----:B------:R-:W-:Y:S01]  /*2180*/  FMUL R45, R45, 1.4426950216293334961 ;  /* 0x3fb8aa3b2d2d7820 */ /* 0x000fe20000400000 */
[--C-:B------:R-:W-:Y:S02]  /*2190*/  FFMA R48, R48, UR31, -R35.reuse ;  /* 0x0000001f30307c23 */ /* 0x100fe40008000823 */
[----:B------:R-:W-:Y:S01]  /*21a0*/  MUFU.EX2 R40, R40 ;  /* 0x0000002800287308 */ /* 0x000fe20000000800 */
[----:B------:R-:W-:Y:S01]  /*21b0*/  FFMA R49, R49, UR31, -R35 ;  /* 0x0000001f31317c23 */ /* 0x000fe20008000823 */
[--C-:B------:R-:W-:Y:S01]  /*21c0*/  FFMA R54, R54, UR31, -R150.reuse ;  /* 0x0000001f36367c23 */ /* 0x100fe20008000896 */
[----:B------:R-:W-:-:S05]  /*21d0*/  FFMA R55, R55, UR31, -R150 ;  /* 0x0000001f37377c23 */ /* 0x000fca0008000896 */
[----:B------:R-:W1:Y:S01]  /*21e0*/  MUFU.EX2 R41, R41 ;  /* 0x0000002900297308 */ /* 0x000e620000000800 */
[----:B------:R-:W-:Y:S01]  /*21f0*/  FMUL R48, R48, 1.4426950216293334961 ;  /* 0x3fb8aa3b30307820 */ /* 0x000fe20000400000 */
[----:B------:R-:W-:Y:S01]  /*2200*/  FMUL R49, R49, 1.4426950216293334961 ;  /* 0x3fb8aa3b31317820 */ /* 0x000fe20000400000 */
[----:B------:R-:W-:-:S05]  /*2210*/  FMUL R50, R54, 1.4426950216293334961 ;  /* 0x3fb8aa3b36327820 */ /* 0x000fca0000400000 */
[----:B------:R-:W2:Y:S01]  /*2220*/  MUFU.EX2 R166, R47 ;  /* 0x0000002f00a67308 */ /* 0x000ea20000000800 */
[----:B------:R-:W-:Y:S01]  /*2230*/  FMUL R55, R55, 1.4426950216293334961 ;  /* 0x3fb8aa3b37377820 */ /* 0x000fe20000400000 */
[--C-:B------:R-:W-:Y:S01]  /*2240*/  FFMA R52, R52, UR31, -R35.reuse ;  /* 0x0000001f34347c23 */ /* 0x100fe20008000823 */
[----:B------:R-:W-:-:S05]  /*2250*/  FFMA R53, R53, UR31, -R35 ;  /* 0x0000001f35357c23 */ /* 0x000fca0008000823 */
[----:B------:R-:W3:Y:S01]  /*2260*/  MUFU.EX2 R44, R44 ;  /* 0x0000002c002c7308 */ /* 0x000ee20000000800 */
[----:B------:R-:W-:Y:S01]  /*2270*/  FFMA R25, R25, UR31, -R35 ;  /* 0x0000001f19197c23 */ /* 0x000fe20008000823 */
[----:B0-----:R-:W-:Y:S01]  /*2280*/  FADD R26, R121, R164 ;  /* 0x000000a4791a7221 */ /* 0x001fe20000000000 */
[----:B------:R-:W-:-:S05]  /*2290*/  FMUL R52, R52, 1.4426950216293334961 ;  /* 0x3fb8aa3b34347820 */ /* 0x000fca0000400000 */
[----:B------:R-:W-:Y:S01]  /*22a0*/  MUFU.EX2 R119, R119 ;  /* 0x0000007700777308 */ /* 0x000fe20000000800 */
[----:B------:R-:W-:Y:S01]  /*22b0*/  FMUL R53, R53, 1.4426950216293334961 ;  /* 0x3fb8aa3b35357820 */ /* 0x000fe20000400000 */
[----:B------:R-:W-:-:S06]  /*22c0*/  F2FP.SATFINITE.E4M3.F32.PACK_AB_MERGE_C R121, R164, R121, RZ ;  /* 0x00000079a479723e */ /* 0x000fcc00048070ff */
[----:B------:R-:W0:Y:S01]  /*22d0*/  MUFU.EX2 R45, R45 ;  /* 0x0000002d002d7308 */ /* 0x000e220000000800 */
[----:B------:R-:W-:Y:S01]  /*22e0*/  FMUL R25, R25, 1.4426950216293334961 ;  /* 0x3fb8aa3b19197820 */ /* 0x000fe20000400000 */
[--C-:B------:R-:W-:Y:S01]  /*22f0*/  FFMA R30, R30, UR31, -R150.reuse ;  /* 0x0000001f1e1e7c23 */ /* 0x100fe20008000896 */
[--C-:B------:R-:W-:Y:S01]  /*2300*/  FFMA R31, R31, UR31, -R150.reuse ;  /* 0x0000001f1f1f7c23 */ /* 0x100fe20008000896 */
[----:B------:R-:W-:-:S04]  /*2310*/  FFMA R34, R34, UR31, -R150 ;  /* 0x0000001f22227c23 */ /* 0x000fc80008000896 */
[----:B------:R-:W-:Y:S01]  /*2320*/  MUFU.EX2 R48, R48 ;  /* 0x0000003000307308 */ /* 0x000fe20000000800 */
[--C-:B------:R-:W-:Y:S01]  /*2330*/  FFMA R38, R38, UR31, -R150.reuse ;  /* 0x0000001f26267c23 */ /* 0x100fe20008000896 */
[----:B------:R-:W-:Y:S01]  /*2340*/  FFMA R39, R39, UR31, -R150 ;  /* 0x0000001f27277c23 */ /* 0x000fe20008000896 */
[----:B-1----:R-:W-:-:S05]  /*2350*/  F2FP.SATFINITE.E4M3.F32.PACK_AB_MERGE_C R121, R41, R40, R121 ;  /* 0x000000282979723e */ /* 0x002fca0004807079 */
[----:B------:R-:W1:Y:S01]  /*2360*/  MUFU.EX2 R49, R49 ;  /* 0x0000003100317308 */ /* 0x000e620000000800 */
[----:B------:R-:W-:Y:S01]  /*2370*/  FMUL R42, R46, 1.4426950216293334961 ;  /* 0x3fb8aa3b2e2a7820 */ /* 0x000fe20000400000 */
[----:B------:R-:W-:Y:S01]  /*2380*/  FMUL R43, R43, 1.4426950216293334961 ;  /* 0x3fb8aa3b2b2b7820 */ /* 0x000fe20000400000 */
[----:B------:R-:W-:Y:S01]  /*2390*/  FFMA R24, R24, UR31, -R35 ;  /* 0x0000001f18187c23 */ /* 0x000fe20008000823 */
[----:B------:R-:W-:-:S04]  /*23a0*/  FADD R41, R40, R41 ;  /* 0x0000002928297221 */ /* 0x000fc80000000000 */
[----:B------:R-:W-:Y:S01]  /*23b0*/  MUFU.EX2 R50, R50 ;  /* 0x0000003200327308 */ /* 0x000fe20000000800 */
[----:B------:R-:W-:Y:S01]  /*23c0*/  FMUL R30, R30, 1.4426950216293334961 ;  /* 0x3fb8aa3b1e1e7820 */ /* 0x000fe20000400000 */
[----:B------:R-:W-:Y:S01]  /*23d0*/  FMUL R31, R31, 1.4426950216293334961 ;  /* 0x3fb8aa3b1f1f7820 */ /* 0x000fe20000400000 */
[----:B------:R-:W-:-:S05]  /*23e0*/  FMUL R34, R34, 1.4426950216293334961 ;  /* 0x3fb8aa3b22227820 */ /* 0x000fca0000400000 */
[----:B------:R-:W5:Y:S01]  /*23f0*/  MUFU.EX2 R55, R55 ;  /* 0x0000003700377308 */ /* 0x000f620000000800 */
[----:B------:R-:W-:Y:S01]  /*2400*/  FMUL R38, R38, 1.4426950216293334961 ;  /* 0x3fb8aa3b26267820 */ /* 0x000fe20000400000 */
[----:B------:R-:W-:Y:S01]  /*2410*/  FMUL R39, R39, 1.4426950216293334961 ;  /* 0x3fb8aa3b27277820 */ /* 0x000fe20000400000 */
[--C-:B------:R-:W-:Y:S01]  /*2420*/  FFMA R28, R28, UR31, -R35.reuse ;  /* 0x0000001f1c1c7c23 */ /* 0x100fe20008000823 */
[--C-:B------:R-:W-:Y:S01]  /*2430*/  FFMA R29, R29, UR31, -R35.reuse ;  /* 0x0000001f1d1d7c23 */ /* 0x100fe20008000823 */
[--C-:B------:R-:W-:Y:S01]  /*2440*/  FFMA R32, R32, UR31, -R35.reuse ;  /* 0x0000001f20207c23 */ /* 0x100fe20008000823 */
[--C-:B------:R-:W-:Y:S01]  /*2450*/  FFMA R33, R33, UR31, -R35.reuse ;  /* 0x0000001f21217c23 */ /* 0x100fe20008000823 */
[--C-:B------:R-:W-:Y:S01]  /*2460*/  FFMA R36, R36, UR31, -R35.reuse ;  /* 0x0000001f24247c23 */ /* 0x100fe20008000823 */
[----:B------:R-:W-:Y:S01]  /*2470*/  MUFU.EX2 R52, R52 ;  /* 0x0000003400347308 */ /* 0x000fe20000000800 */
[----:B------:R-:W-:Y:S01]  /*2480*/  FFMA R37, R37, UR31, -R35 ;  /* 0x0000001f25257c23 */ /* 0x000fe20008000823 */
[----:B------:R-:W-:Y:S01]  /*2490*/  FMUL R24, R24, 1.4426950216293334961 ;  /* 0x3fb8aa3b18187820 */ /* 0x000fe20000400000 */
[----:B------:R-:W-:-:S05]  /*24a0*/  FMUL R28, R28, 1.4426950216293334961 ;  /* 0x3fb8aa3b1c1c7820 */ /* 0x000fca0000400000 */
[----:B------:R-:W4:Y:S01]  /*24b0*/  MUFU.EX2 R53, R53 ;  /* 0x0000003500357308 */ /* 0x000f220000000800 */
[----:B------:R-:W-:Y:S01]  /*24c0*/  FMUL R29, R29, 1.4426950216293334961 ;  /* 0x3fb8aa3b1d1d7820 */ /* 0x000fe20000400000 */
[----:B------:R-:W-:Y:S01]  /*24d0*/  FMUL R32, R32, 1.4426950216293334961 ;  /* 0x3fb8aa3b20207820 */ /* 0x000fe20000400000 */
[----:B------:R-:W-:-:S05]  /*24e0*/  FMUL R33, R33, 1.4426950216293334961 ;  /* 0x3fb8aa3b21217820 */ /* 0x000fca0000400000 */
[----:B------:R2:W-:Y:S01]  /*24f0*/  MUFU.EX2 R123, R25 ;  /* 0x00000019007b7308 */ /* 0x0005e20000000800 */
[----:B------:R-:W-:Y:S01]  /*2500*/  FMUL R36, R36, 1.4426950216293334961 ;  /* 0x3fb8aa3b24247820 */ /* 0x000fe20000400000 */
[----:B------:R-:W-:Y:S01]  /*2510*/  FMUL R37, R37, 1.4426950216293334961 ;  /* 0x3fb8aa3b25257820 */ /* 0x000fe20000400000 */
[----:B--2---:R-:W-:Y:S01]  /*2520*/  FADD R25, R125, R26 ;  /* 0x0000001a7d197221 */ /* 0x004fe20000000000 */
[----:B------:R-:W-:Y:S01]  /*2530*/  F2FP.SATFINITE.E4M3.F32.PACK_AB_MERGE_C R125, R166, R125, RZ ;  /* 0x0000007da67d723e */ /* 0x000fe200048070ff */
[----:B---3--:R-:W-:-:S03]  /*2540*/  FADD R26, R44, R41 ;  /* 0x000000292c1a7221 */ /* 0x008fc60000000000 */
[----:B------:R-:W-:Y:S01]  /*2550*/  MUFU.EX2 R42, R42 ;  /* 0x0000002a002a7308 */ /* 0x000fe20000000800 */
[----:B------:R-:W-:Y:S01]  /*2560*/  FADD R166, R166, R25 ;  /* 0x00000019a6a67221 */ /* 0x000fe20000000000 */
[C---:B0-----:R-:W-:Y:S01]  /*2570*/  F2FP.SATFINITE.E4M3.F32.PACK_AB_MERGE_C R44, R45.reuse, R44, R125 ;  /* 0x0000002c2d2c723e */ /* 0x041fe2000480707d */
[----:B------:R-:W-:Y:S01]  /*2580*/  FADD R45, R45, R26 ;  /* 0x0000001a2d2d7221 */ /* 0x000fe20000000000 */
[----:B------:R-:W-:-:S04]  /*2590*/  F2FP.SATFINITE.E4M3.F32.PACK_AB_MERGE_C R25, R168, R119, RZ ;  /* 0x00000077a819723e */ /* 0x000fc800048070ff */
[----:B------:R-:W0:Y:S01]  /*25a0*/  MUFU.EX2 R43, R43 ;  /* 0x0000002b002b7308 */ /* 0x000e220000000800 */
[----:B-1----:R-:W-:Y:S01]  /*25b0*/  F2FP.SATFINITE.E4M3.F32.PACK_AB_MERGE_C R25, R49, R48, R25 ;  /* 0x000000303119723e */ /* 0x002fe20004807019 */
[----:B------:R-:W-:-:S06]  /*25c0*/  FADD R48, R48, R45 ;  /* 0x0000002d30307221 */ /* 0x000fcc0000000000 */
[----:B------:R-:W-:Y:S08]  /*25d0*/  MUFU.EX2 R46, R30 ;  /* 0x0000001e002e7308 */ /* 0x000ff00000000800 */
[----:B------:R1:W2:Y:S01]  /*25e0*/  MUFU.EX2 R47, R31 ;  /* 0x0000001f002f7308 */ /* 0x0002a20000000800 */
[----:B-----5:R-:W-:-:S07]  /*25f0*/  F2FP.SATFINITE.E4M3.F32.PACK_AB_MERGE_C R27, R55, R50, RZ ;  /* 0x00000032371b723e */ /* 0x020fce00048070ff */
[----:B------:R-:W-:Y:S08]  /*2600*/  MUFU.EX2 R34, R34 ;  /* 0x0000002200227308 */ /* 0x000ff00000000800 */
[----:B------:R-:W3:Y:S08]  /*2610*/  MUFU.EX2 R51, R51 ;  /* 0x0000003300337308 */ /* 0x000ef00000000800 */
[----:B------:R-:W-:Y:S08]  /*2620*/  MUFU.EX2 R38, R38 ;  /* 0x0000002600267308 */ /* 0x000ff00000000800 */
[----:B------:R-:W5:Y:S01]  /*2630*/  MUFU.EX2 R39, R39 ;  /* 0x0000002700277308 */ /* 0x000f620000000800 */
[----:B------:R-:W-:-:S07]  /*2640*/  FADD R49, R49, R48 ;  /* 0x0000003031317221 */ /* 0x000fce0000000000 */
[----:B------:R-:W5:Y:S01]  /*2650*/  MUFU.EX2 R24, R24 ;  /* 0x0000001800187308 */ /* 0x000f620000000800 */
[----:B------:R-:W-:Y:S07]  /*2660*/  STS.U8 [R117+UR27+0x1000], R126 ;  /* 0x0010007e75007988 */ /* 0x000fee000800001b */
[----:B------:R5:W-:Y:S01]  /*2670*/  MUFU.EX2 R54, R28 ;  /* 0x0000001c00367308 */ /* 0x000be20000000800 */
[----:B------:R-:W-:Y:S07]  /*2680*/  STS.U8 [R117+UR27+0x1200], R130 ;  /* 0x0012008275007988 */ /* 0x000fee000800001b */
[----:B------:R5:W5:Y:S01]  /*2690*/  MUFU.EX2 R127, R29 ;  /* 0x0000001d007f7308 */ /* 0x000b620000000800 */
[----:B------:R-:W-:Y:S01]  /*26a0*/  STS.U8 [R117+UR27+0x1400], R134 ;  /* 0x0014008675007988 */ /* 0x000fe2000800001b */
[----:B----4-:R-:W-:-:S06]  /*26b0*/  F2FP.SATFINITE.E4M3.F32.PACK_AB_MERGE_C R26, R53, R52, R27 ;  /* 0x00000034351a723e */ /* 0x010fcc000480701b */
[----:B------:R-:W-:Y:S01]  /*26c0*/  MUFU.EX2 R32, R32 ;  /* 0x0000002000207308 */ /* 0x000fe20000000800 */
[----:B------:R-:W-:Y:S07]  /*26d0*/  STS.U8 [R117+UR27+0x1600], R138 ;  /* 0x0016008a75007988 */ /* 0x000fee000800001b */
[----:B------:R-:W4:Y:S01]  /*26e0*/  MUFU.EX2 R33, R33 ;  /* 0x0000002100217308 */ /* 0x000f220000000800 */
[----:B------:R-:W-:Y:S07]  /*26f0*/  STS.U8 [R117+UR27+0x1800], R142 ;  /* 0x0018008e75007988 */ /* 0x000fee000800001b */
[----:B------:R-:W-:Y:S01]  /*2700*/  MUFU.EX2 R36, R36 ;  /* 0x0000002400247308 */ /* 0x000fe20000000800 */
[----:B------:R-:W-:Y:S07]  /*2710*/  STS.U8 [R117+UR27+0x1a00], R146 ;  /* 0x001a009275007988 */ /* 0x000fee000800001b */
[----:B------:R-:W4:Y:S01]  /*2720*/  MUFU.EX2 R37, R37 ;  /* 0x0000002500257308 */ /* 0x000f220000000800 */
[----:B------:R-:W-:Y:S01]  /*2730*/  STS.U8 [R117+UR27+0x1c00], R148 ;  /* 0x001c009475007988 */ /* 0x000fe2000800001b */
[----:B------:R-:W-:-:S03]  /*2740*/  FADD R52, R52, R49 ;  /* 0x0000003134347221 */ /* 0x000fc60000000000 */
[----:B------:R-:W-:Y:S04]  /*2750*/  STS.U8 [R117+UR27+0x1e00], R122 ;  /* 0x001e007a75007988 */ /* 0x000fe8000800001b */
[----:B------:R-:W-:Y:S04]  /*2760*/  STS.U8 [R113+UR27+0x1100], R128 ;  /* 0x0011008071007988 */ /* 0x000fe8000800001b */
[----:B------:R-:W-:Y:S04]  /*2770*/  STS.U8 [R113+UR27+0x1300], R132 ;  /* 0x0013008471007988 */ /* 0x000fe8000800001b */
[----:B------:R-:W-:Y:S04]  /*2780*/  STS.U8 [R113+UR27+0x1500], R136 ;  /* 0x0015008871007988 */ /* 0x000fe8000800001b */
[----:B------:R-:W-:Y:S04]  /*2790*/  STS.U8 [R113+UR27+0x1700], R140 ;  /* 0x0017008c71007988 */ /* 0x000fe8000800001b */
[----:B------:R-:W-:Y:S04]  /*27a0*/  STS.U8 [R113+UR27+0x1900], R144 ;  /* 0x0019009071007988 */ /* 0x000fe8000800001b */
[----:B------:R-:W-:Y:S04]  /*27b0*/  STS.U8 [R113+UR27+0x1b00], R124 ;  /* 0x001b007c71007988 */ /* 0x000fe8000800001b */
[----:B------:R-:W-:Y:S04]  /*27c0*/  STS.U8 [R113+UR27+0x1d00], R120 ;  /* 0x001d007871007988 */ /* 0x000fe8000800001b */
[----:B------:R-:W-:Y:S01]  /*27d0*/  STS.U8 [R113+UR27+0x1f00], R118 ;  /* 0x001f007671007988 */ /* 0x000fe2000800001b */
[----:B-1----:R-:W-:Y:S01]  /*27e0*/  SEL R31, R25, R26, !P0 ;  /* 0x0000001a191f7207 */ /* 0x002fe20004000000 */
[----:B------:R1:W-:Y:S06]  /*27f0*/  MEMBAR.ALL.CTA ;  /* 0x0000000000007992 */ /* 0x0003ec0000008000 */
[----:B-1----:R-:W1:Y:S01]  /*2800*/  FENCE.VIEW.ASYNC.S ;  /* 0x00000000000073c6 */ /* 0x002e620000000000 */
[----:B------:R-:W-:Y:S01]  /*2810*/  SEL R41, R26, R25, !P0 ;  /* 0x000000191a297207 */ /* 0x000fe20004000000 */
[----:B------:R-:W-:Y:S01]  /*2820*/  FADD R53, R53, R52 ;  /* 0x0000003435357221 */ /* 0x000fe20000000000 */
[----:B0-----:R-:W-:-:S02]  /*2830*/  F2FP.SATFINITE.E4M3.F32.PACK_AB_MERGE_C R25, R43, R42, RZ ;  /* 0x0000002a2b19723e */ /* 0x001fc400048070ff */
[----:B--2---:R-:W-:Y:S01]  /*2840*/  F2FP.SATFINITE.E4M3.F32.PACK_AB_MERGE_C R26, R47, R46, RZ ;  /* 0x0000002e2f1a723e */ /* 0x004fe200048070ff */
[----:B------:R-:W-:Y:S01]  /*2850*/  FADD R119, R119, R166 ;  /* 0x000000a677777221 */ /* 0x000fe20000000000 */
[----:B---3--:R-:W-:Y:S02]  /*2860*/  F2FP.SATFINITE.E4M3.F32.PACK_AB_MERGE_C R27, R51, R34, RZ ;  /* 0x00000022331b723e */ /* 0x008fe400048070ff */
[----:B-----5:R-:W-:Y:S02]  /*2870*/  F2FP.SATFINITE.E4M3.F32.PACK_AB_MERGE_C R28, R39, R38, RZ ;  /* 0x00000026271c723e */ /* 0x020fe400048070ff */
[----:B------:R-:W-:Y:S02]  /*2880*/  SEL R29, R121, R44, !P0 ;  /* 0x0000002c791d7207 */ /* 0x000fe40004000000 */
[----:B------:R-:W-:Y:S01]  /*2890*/  SEL R121, R44, R121, !P0 ;  /* 0x000000792c797207 */ /* 0x000fe20004000000 */
[----:B------:R-:W-:Y:S01]  /*28a0*/  FADD R44, R24, R53 ;  /* 0x00000035182c7221 */ /* 0x000fe20000000000 */
[----:B------:R-:W-:-:S02]  /*28b0*/  F2FP.SATFINITE.E4M3.F32.PACK_AB_MERGE_C R25, R123, R24, R25 ;  /* 0x000000187b19723e */ /* 0x000fc40004807019 */
[----:B------:R-:W-:Y:S01]  /*28c0*/  F2FP.SATFINITE.E4M3.F32.PACK_AB_MERGE_C R26, R127, R54, R26 ;  /* 0x000000367f1a723e */ /* 0x000fe2000480701a */
[----:B------:R-:W-:Y:S01]  /*28d0*/  FADD R119, R168, R119 ;  /* 0x00000077a8777221 */ /* 0x000fe20000000000 */
[----:B----4-:R-:W-:Y:S01]  /*28e0*/  F2FP.SATFINITE.E4M3.F32.PACK_AB_MERGE_C R27, R33, R32, R27 ;  /* 0x00000020211b723e */ /* 0x010fe2000480701b */
[----:B------:R-:W-:Y:S01]  /*28f0*/  FADD R24, -R150, R111 ;  /* 0x0000006f96187221 */ /* 0x000fe20000000100 */
[----:B------:R-:W-:Y:S02]  /*2900*/  F2FP.SATFINITE.E4M3.F32.PACK_AB_MERGE_C R28, R37, R36, R28 ;  /* 0x00000024251c723e */ /* 0x000fe4000480701c */
[----:B------:R-:W-:Y:S01]  /*2910*/  SEL R45, R25, R26, !P0 ;  /* 0x0000001a192d7207 */ /* 0x000fe20004000000 */
[----:B------:R-:W-:Y:S01]  /*2920*/  FADD R50, R50, R119 ;  /* 0x0000007732327221 */ /* 0x000fe20000000000 */
[----:B------:R-:W-:Y:S01]  /*2930*/  SEL R25, R26, R25, !P0 ;  /* 0x000000191a197207 */ /* 0x000fe20004000000 */
[----:B------:R-:W-:Y:S01]  /*2940*/  FMUL R26, R24, 1.4426950216293334961 ;  /* 0x3fb8aa3b181a7820 */ /* 0x000fe20000400000 */
[----:B------:R-:W-:Y:S01]  /*2950*/  SEL R49, R27, R28, !P0 ;  /* 0x0000001c1b317207 */ /* 0x000fe20004000000 */
[----:B------:R-:W-:Y:S01]  /*2960*/  FADD R24, -R35, R112 ;  /* 0x0000007023187221 */ /* 0x000fe20000000100 */
[----:B------:R-:W-:Y:S01]  /*2970*/  SEL R27, R28, R27, !P0 ;  /* 0x0000001b1c1b7207 */ /* 0x000fe20004000000 */
[----:B------:R-:W-:Y:S01]  /*2980*/  FADD R55, R55, R50 ;  /* 0x0000003237377221 */ /* 0x000fe20000000000 */
[----:B-1----:R-:W-:Y:S01]  /*2990*/  SHFL.IDX PT, R29, R29, R2, 0x1f ;  /* 0x00001f021d1d7589 */ /* 0x002fe200000e0000 */
[----:B------:R-:W-:-:S03]  /*29a0*/  FMUL R40, R24, 1.4426950216293334961 ;  /* 0x3fb8aa3b18287820 */ /* 0x000fc60000400000 */
[----:B------:R-:W0:Y:S04]  /*29b0*/  SHFL.IDX PT, R28, R121, R114, 0x1f ;  /* 0x00001f72791c7589 */ /* 0x000e2800000e0000 */
[----:B------:R-:W-:Y:S04]  /*29c0*/  SHFL.IDX PT, R31, R31, R2, 0x1f ;  /* 0x00001f021f1f7589 */ /* 0x000fe800000e0000 */
[----:B------:R1:W2:Y:S04]  /*29d0*/  SHFL.IDX PT, R30, R41, R114, 0x1f ;  /* 0x00001f72291e7589 */ /* 0x0002a800000e0000 */
[----:B------:R-:W-:Y:S04]  /*29e0*/  SHFL.IDX PT, R45, R45, R2, 0x1f ;  /* 0x00001f022d2d7589 */ /* 0x000fe800000e0000 */
[----:B------:R3:W4:Y:S04]  /*29f0*/  SHFL.IDX PT, R48, R25, R114, 0x1f ;  /* 0x00001f7219307589 */ /* 0x00072800000e0000 */
[----:B------:R-:W-:Y:S04]  /*2a00*/  SHFL.IDX PT, R49, R49, R2, 0x1f ;  /* 0x00001f0231317589 */ /* 0x000fe800000e0000 */
[----:B------:R5:W4:Y:S01]  /*2a10*/  SHFL.IDX PT, R50, R27, R114, 0x1f ;  /* 0x00001f721b327589 */ /* 0x000b2200000e0000 */
[----:B-1----:R-:W1:Y:S08]  /*2a20*/  MUFU.EX2 R41, R26 ;  /* 0x0000001a00297308 */ /* 0x002e700000000800 */
[----:B------:R-:W3:Y:S01]  /*2a30*/  MUFU.EX2 R40, R40 ;  /* 0x0000002800287308 */ /* 0x000ee20000000800 */
[----:B------:R-:W-:-:S04]  /*2a40*/  USHF.L.U32 UR6, UR30, 0x5, URZ ;  /* 0x000000051e067899 */ /* 0x000fc8000800063f */
[----:B------:R-:W-:Y:S01]  /*2a50*/  ULOP3.LUT UR6, UR6, 0x80, URZ, 0xc0, !UPT ;  /* 0x0000008006067892 */ /* 0x000fe2000f8ec03f */
[----:B0-----:R-:W-:-:S03]  /*2a60*/  PRMT R24, R29, R116, R28 ;  /* 0x000000741d187216 */ /* 0x001fc6000000001c */
[----:B------:R-:W-:Y:S01]  /*2a70*/  ULEA.HI UR6, UR24, UR6, URZ, 0x1c ;  /* 0x0000000618067291 */ /* 0x000fe2000f8fe03f */
[-C--:B-1----:R-:W-:Y:S01]  /*2a80*/  FMUL R58, R58, R41.reuse ;  /* 0x000000293a3a7220 */ /* 0x082fe20000400000 */
[-C--:B------:R-:W-:Y:S01]  /*2a90*/  FMUL R59, R59, R41.reuse ;  /* 0x000000293b3b7220 */ /* 0x080fe20000400000 */
[-C--:B------:R-:W-:Y:S01]  /*2aa0*/  FMUL R62, R62, R41.reuse ;  /* 0x000000293e3e7220 */ /* 0x080fe20000400000 */
[-C--:B------:R-:W-:Y:S01]  /*2ab0*/  FMUL R63, R63, R41.reuse ;  /* 0x000000293f3f7220 */ /* 0x080fe20000400000 */
[-C--:B------:R-:W-:Y:S01]  /*2ac0*/  FMUL R66, R66, R41.reuse ;  /* 0x0000002942427220 */ /* 0x080fe20000400000 */
[-C--:B------:R-:W-:Y:S01]  /*2ad0*/  FMUL R67, R67, R41.reuse ;  /* 0x0000002943437220 */ /* 0x080fe20000400000 */
[-C--:B------:R-:W-:Y:S01]  /*2ae0*/  FMUL R70, R70, R41.reuse ;  /* 0x0000002946467220 */ /* 0x080fe20000400000 */
[-C--:B---3--:R-:W-:Y:S01]  /*2af0*/  FMUL R56, R56, R40.reuse ;  /* 0x0000002838387220 */ /* 0x088fe20000400000 */
[-C--:B------:R-:W-:Y:S01]  /*2b00*/  FMUL R57, R57, R40.reuse ;  /* 0x0000002839397220 */ /* 0x080fe20000400000 */
[-C--:B------:R-:W-:Y:S01]  /*2b10*/  FMUL R60, R60, R40.reuse ;  /* 0x000000283c3c7220 */ /* 0x080fe20000400000 */
[-C--:B------:R-:W-:Y:S01]  /*2b20*/  FMUL R61, R61, R40.reuse ;  /* 0x000000283d3d7220 */ /* 0x080fe20000400000 */
[-C--:B------:R-:W-:Y:S01]  /*2b30*/  FMUL R64, R64, R40.reuse ;  /* 0x0000002840407220 */ /* 0x080fe20000400000 */
[-C--:B------:R-:W-:Y:S01]  /*2b40*/  FMUL R65, R65, R40.reuse ;  /* 0x0000002841417220 */ /* 0x080fe20000400000 */
[-C--:B------:R-:W-:Y:S01]  /*2b50*/  FMUL R68, R68, R40.reuse ;  /* 0x0000002844447220 */ /* 0x080fe20000400000 */
[----:B------:R-:W-:Y:S01]  /*2b60*/  FMUL R69, R69, R40 ;  /* 0x0000002845457220 */ /* 0x000fe20000400000 */
[----:B------:R-:W-:Y:S01]  /*2b70*/  FMUL R71, R71, R41 ;  /* 0x0000002947477220 */ /* 0x000fe20000400000 */
[----:B------:R-:W-:-:S02]  /*2b80*/  PRMT R25, R29, R115, R28 ;  /* 0x000000731d197216 */ /* 0x000fc4000000001c */
[CCC-:B--2---:R-:W-:Y:S02]  /*2b90*/  PRMT R26, R31.reuse, R116.reuse, R30.reuse ;  /* 0x000000741f1a7216 */ /* 0x1c4fe4000000001e */
[-C--:B-----5:R-:W-:Y:S01]  /*2ba0*/  PRMT R27, R31, R115.reuse, R30 ;  /* 0x000000731f1b7216 */ /* 0x0a0fe2000000001e */
[----:B------:R-:W-:Y:S01]  /*2bb0*/  ULOP3.LUT UR6, UR6, 0x3fff, URZ, 0xc0, !UPT ;  /* 0x00003fff06067892 */ /* 0x000fe2000f8ec03f */
[CCC-:B----4-:R-:W-:Y:S02]  /*2bc0*/  PRMT R28, R45.reuse, R116.reuse, R48.reuse ;  /* 0x000000742d1c7216 */ /* 0x1d0fe40000000030 */
[-C--:B------:R-:W-:Y:S02]  /*2bd0*/  PRMT R29, R45, R115.reuse, R48 ;  /* 0x000000732d1d7216 */ /* 0x080fe40000000030 */
[C-C-:B------:R-:W-:Y:S02]  /*2be0*/  PRMT R30, R49.reuse, R116, R50.reuse ;  /* 0x00000074311e7216 */ /* 0x140fe40000000032 */
[----:B------:R-:W-:Y:S01]  /*2bf0*/  PRMT R31, R49, R115, R50 ;  /* 0x00000073311f7216 */ /* 0x000fe20000000032 */
[----:B------:R-:W-:Y:S06]  /*2c00*/  BAR.SYNC.DEFER_BLOCKING 0x0 ;  /* 0x0000000000007b1d */ /* 0x000fec0000010000 */
[----:B------:R-:W-:Y:S01]  /*2c10*/  UMOV UR7, 0x80000020 ;  /* 0x8000002000077882 */ /* 0x000fe20000000000 */
[----:B------:R-:W-:-:S06]  /*2c20*/  WARPGROUP.ARRIVE ;  /* 0x00000000000079c5 */ /* 0x000fcc0000000000 */
[----:B------:R-:W-:Y:S01]  /*2c30*/  QGMMA.64x32x32.F32.E4M3.E4M3 R56, R24, gdesc[UR4], R56 ;  /* 0x0060000418387df3 */ /* 0x000fe20008700838 */
[----:B------:R-:W-:Y:S01]  /*2c40*/  FADD R42, R42, R55 ;  /* 0x000000372a2a7221 */ /* 0x000fe20000000000 */
[----:B------:R-:W-:-:S03]  /*2c50*/  FADD R123, R123, R44 ;  /* 0x0000002c7b7b7221 */ /* 0x000fc60000000000 */
        /* <DEDUP_REMOVED lines=9> */
[----:B------:R-:W-:Y:S01]  /*2cf0*/  FADD R36, R36, R33 ;  /* 0x0000002124247221 */ /* 0x000fe20000000000 */
[----:B------:R-:W-:Y:S02]  /*2d00*/  UMOV UR12, 0xfffffffe ;  /* 0xfffffffe000c7882 */ /* 0x000fe40000000000 */
[----:B------:R-:W-:Y:S01]  /*2d10*/  FADD R38, R38, R51 ;  /* 0x0000003326267221 */ /* 0x000fe20000000000 */
[----:B------:R-:W-:Y:S01]  /*2d20*/  UMOV UR13, 0x7fffffdf ;  /* 0x7fffffdf000d7882 */ /* 0x000fe20000000000 */
[----:B------:R-:W-:Y:S01]  /*2d30*/  UMOV UR7, URZ ;  /* 0x0000003f00077c82 */ /* 0x000fe20008000000 */
[----:B------:R-:W-:Y:S01]  /*2d40*/  FADD R36, R37, R36 ;  /* 0x0000002425247221 */ /* 0x000fe20000000000 */
[----:B------:R-:W-:Y:S01]  /*2d50*/  FADD R38, R39, R38 ;  /* 0x0000002627267221 */ /* 0x000fe20000000000 */
[----:B------:R-:W-:-:S03]  /*2d60*/  UIADD3.64 UR6, UR6, -UR12, URZ ;  /* 0x8000000c06067297 */ /* 0x000fc6000fffe03f */
[----:B------:R-:W0:Y:S04]  /*2d70*/  SHFL.BFLY PT, R33, R36, 0x2, 0x1f ;  /* 0x0c401f0024217f89 */ /* 0x000e2800000e0000 */
[----:B------:R-:W1:Y:S02]  /*2d80*/  SHFL.BFLY PT, R37, R38, 0x2, 0x1f ;  /* 0x0c401f0026257f89 */ /* 0x000e6400000e0000 */
[----:B------:R-:W-:Y:S01]  /*2d90*/  QGMMA.64x32x32.F32.E4M3.E4M3 R56, R28, gdesc[UR4], R56, gsb0 ;  /* 0x006000041c387df3 */ /* 0x000fe20008000838 */
[----:B0-----:R-:W-:Y:S01]  /*2da0*/  FADD R33, R36, R33 ;  /* 0x0000002124217221 */ /* 0x001fe20000000000 */
[----:B-1----:R-:W-:-:S04]  /*2db0*/  FADD R34, R38, R37 ;  /* 0x0000002526227221 */ /* 0x002fc80000000000 */
[----:B------:R-:W0:Y:S04]  /*2dc0*/  SHFL.BFLY PT, R32, R33, 0x1, 0x1f ;  /* 0x0c201f0021207f89 */ /* 0x000e2800000e0000 */
[----:B------:R-:W1:Y:S01]  /*2dd0*/  SHFL.BFLY PT, R39, R34, 0x1, 0x1f ;  /* 0x0c201f0022277f89 */ /* 0x000e6200000e0000 */
[----:B------:R-:W-:-:S06]  /*2de0*/  UIADD3 UR5, UR5, 0x40, URZ ;  /* 0x0000004005057890 */ /* 0x000fcc000fffe03f */
[----:B------:R-:W-:Y:S01]  /*2df0*/  ISETP.LE.AND P1, PT, R9, UR5, PT ;  /* 0x0000000509007c0c */ /* 0x000fe2000bf23270 */
[----:B------:R-:W-:Y:S01]  /*2e00*/  ULEA UR4, UR25, UR4, 0x6 ;  /* 0x0000000419047291 */ /* 0x000fe2000f8e303f */
[----:B------:R-:W-:Y:S02]  /*2e10*/  IMAD R110, R3, 0x40, R110 ;  /* 0x00000040036e7824 */ /* 0x000fe400078e026e */
[----:B------:R-:W-:Y:S02]  /*2e20*/  IMAD.MOV.U32 R112, RZ, RZ, R35 ;  /* 0x000000ffff707224 */ /* 0x000fe400078e0023 */
[----:B------:R-:W-:Y:S02]  /*2e30*/  IMAD.MOV.U32 R111, RZ, RZ, R150 ;  /* 0x000000ffff6f7224 */ /* 0x000fe400078e0096 */
[----:B0-----:R-:W-:Y:S01]  /*2e40*/  FADD R37, R33, R32 ;  /* 0x0000002021257221 */ /* 0x001fe20000000000 */
[----:B-1----:R-:W-:-:S03]  /*2e50*/  FADD R32, R34, R39 ;  /* 0x0000002722207221 */ /* 0x002fc60000000000 */
[----:B------:R-:W-:Y:S01]  /*2e60*/  FFMA R101, R40, R101, R37 ;  /* 0x0000006528657223 */ /* 0x000fe20000000025 */
[----:B------:R-:W-:Y:S01]  /*2e70*/  FFMA R100, R41, R100, R32 ;  /* 0x0000006429647223 */ /* 0x000fe20000000020 */
[----:B------:R-:W-:Y:S02]  /*2e80*/  WARPGROUP.DEPBAR.LE gsb0, 0x0 ;  /* 0x00008000000079c5 */ /* 0x000fe40000010000 */
[----:B------:R-:W-:Y:S05]  /*2e90*/  @!P1 BRA `(.L_x_1) ;  /* 0xffffffe400249947 */ /* 0x000fea000383ffff */
.L_x_0:
[----:B------:R-:W-:Y:S01]  /*2ea0*/  IMAD.SHL.U32 R2, R0, 0x2, RZ ;  /* 0x0000000200027824 */ /* 0x000fe200078e00ff */
[----:B------:R-:W-:Y:S01]  /*2eb0*/  LOP3.LUT R3, R10, 0x804, RZ, 0xc0, !PT ;  /* 0x000008040a037812 */ /* 0x000fe200078ec0ff */
[----:B------:R-:W-:Y:S01]  /*2ec0*/  FMUL R10, R71, 0.25 ;  /* 0x3e800000470a7820 */ /* 0x000fe20000400000 */
[----:B------:R-:W-:Y:S01]  /*2ed0*/  LOP3.LUT R9, R5, 0xc0, RZ, 0xc0, !PT ;  /* 0x000000c005097812 */ /* 0x000fe200078ec0ff */
[----:B------:R-:W-:Y:S01]  /*2ee0*/  FMUL R20, R57, 0.25 ;  /* 0x3e80000039147820 */ /* 0x000fe20000400000 */
[----:B------:R-:W-:Y:S01]  /*2ef0*/  LOP3.LUT R3, R3, 0xbc, R2, 0x78, !PT ;  /* 0x000000bc03037812 */ /* 0x000fe200078e7802 */
[----:B------:R-:W-:Y:S01]  /*2f00*/  FMUL R11, R56, 0.25 ;  /* 0x3e800000380b7820 */ /* 0x000fe20000400000 */
[----:B------:R-:W-:Y:S01]  /*2f10*/  LOP3.LUT R5, R0, 0x8, RZ, 0xc0, !PT ;  /* 0x0000000800057812 */ /* 0x000fe200078ec0ff */
[----:B-1----:R-:W-:Y:S01]  /*2f20*/  VIADD R12, R9, UR27 ;  /* 0x0000001b090c7c36 */ /* 0x002fe20008000000 */
[----:B------:R-:W-:Y:S01]  /*2f30*/  FSETP.GT.AND P0, PT, |R100|, 8.50705917302346158658e+37, PT ;  /* 0x7e8000006400780b */ /* 0x000fe20003f04200 */
[----:B------:R-:W-:-:S02]  /*2f40*/  IMAD.IADD R24, R6, 0x1, R3 ;  /* 0x0000000106187824 */ /* 0x000fc400078e0203 */
[----:B------:R-:W-:Y:S01]  /*2f50*/  FMUL R3, R70, 0.25 ;  /* 0x3e80000046037820 */ /* 0x000fe20000400000 */
[----:B------:R-:W-:Y:S01]  /*2f60*/  FMUL R6, R67, 0.25 ;  /* 0x3e80000043067820 */ /* 0x000fe20000400000 */
[----:B------:R-:W-:Y:S01]  /*2f70*/  LEA.HI R22, R5, R12, RZ, 0x1f ;  /* 0x0000000c05167211 */ /* 0x000fe200078ff8ff */
[----:B------:R-:W-:Y:S01]  /*2f80*/  FMUL R5, R66, 0.25 ;  /* 0x3e80000042057820 */ /* 0x000fe20000400000 */
[----:B------:R-:W-:Y:S01]  /*2f90*/  FSETP.GT.AND P1, PT, |R101|, 8.50705917302346158658e+37, PT ;  /* 0x7e8000006500780b */ /* 0x000fe20003f24200 */
[----:B------:R-:W-:Y:S01]  /*2fa0*/  BAR.SYNC.DEFER_BLOCKING 0x0 ;  /* 0x0000000000007b1d */ /* 0x000fe20000010000 */
[----:B------:R-:W-:Y:S01]  /*2fb0*/  FSEL R70, R3, R70, P0 ;  /* 0x0000004603467208 */ /* 0x000fe20000000000 */
[----:B------:R-:W-:Y:S01]  /*2fc0*/  FMUL R3, R68, 0.25 ;  /* 0x3e80000044037820 */ /* 0x000fe20000400000 */
        /* <DEDUP_REMOVED lines=8> */
[----:B------:R-:W-:Y:S01]  /*3050*/  LOP3.LUT R9, R8, R7, RZ, 0xfc, !PT ;  /* 0x0000000708097212 */ /* 0x000fe200078efcff */
[----:B------:R-:W-:Y:S01]  /*3060*/  FMUL R8, R63, 0.25 ;  /* 0x3e8000003f087820 */ /* 0x000fe20000400000 */
[----:B------:R-:W-:Y:S01]  /*3070*/  FSEL R17, R3, R64, P1 ;  /* 0x0000004003117208 */ /* 0x000fe20000800000 */
[----:B------:R-:W-:Y:S01]  /*3080*/  FMUL R3, R101, 8388608 ;  /* 0x4b00000065037820 */ /* 0x000fe20000400000 */
[----:B------:R-:W-:Y:S01]  /*3090*/  FSEL R69, R6, R69, P1 ;  /* 0x0000004506457208 */ /* 0x000fe20000800000 */
[----:B------:R-:W-:Y:S01]  /*30a0*/  FMUL R6, R65, 0.25 ;  /* 0x3e80000041067820 */ /* 0x000fe20000400000 */
[----:B------:R-:W-:Y:S01]  /*30b0*/  FSETP.GEU.AND P2, PT, R101, 1.175494350822287508e-38, PT ;  /* 0x008000006500780b */ /* 0x000fe20003f4e000 */
[----:B------:R-:W-:Y:S01]  /*30c0*/  FMUL R7, R62, 0.25 ;  /* 0x3e8000003e077820 */ /* 0x000fe20000400000 */
[----:B------:R-:W-:Y:S01]  /*30d0*/  FSEL R21, R5, R60, P1 ;  /* 0x0000003c05157208 */ /* 0x000fe20000800000 */
[C---:B------:R-:W-:Y:S01]  /*30e0*/  FMUL R5, R100.reuse, 8388608 ;  /* 0x4b00000064057820 */ /* 0x040fe20000400000 */
[----:B------:R-:W-:Y:S01]  /*30f0*/  FSETP.GEU.AND P3, PT, R100, 1.175494350822287508e-38, PT ;  /* 0x008000006400780b */ /* 0x000fe20003f6e000 */
[----:B------:R-:W0:Y:S01]  /*3100*/  LDC.64 R38, c[0x0][0x228] ;  /* 0x00008a00ff267b82 */ /* 0x000e220000000a00 */
[----:B------:R-:W-:Y:S01]  /*3110*/  FSEL R16, R8, R63, P0 ;  /* 0x0000003f08107208 */ /* 0x000fe20000000000 */
[----:B------:R-:W-:Y:S01]  /*3120*/  FMUL R8, R59, 0.25 ;  /* 0x3e8000003b087820 */ /* 0x000fe20000400000 */
[----:B------:R-:W-:Y:S01]  /*3130*/  FSEL R25, R3, R101, !P2 ;  /* 0x0000006503197208 */ /* 0x000fe20005000000 */
[----:B------:R-:W-:Y:S01]  /*3140*/  ULDC.64 UR4, c[0x0][0x270] ;  /* 0x00009c0000047ab9 */ /* 0x000fe20000000a00 */
[----:B------:R-:W-:Y:S01]  /*3150*/  FSEL R65, R6, R65, P1 ;  /* 0x0000004106417208 */ /* 0x000fe20000800000 */
[----:B------:R-:W-:Y:S01]  /*3160*/  IMAD.SHL.U32 R6, R0, 0x8, RZ ;  /* 0x0000000800067824 */ /* 0x000fe200078e00ff */
[C---:B------:R-:W-:Y:S01]  /*3170*/  FSETP.GEU.AND P4, PT, |R100|.reuse, 1.175494350822287508e-38, PT ;  /* 0x008000006400780b */ /* 0x040fe20003f8e200 */
[----:B------:R-:W-:Y:S01]  /*3180*/  UIMAD UR4, UR26, UR4, URZ ;  /* 0x000000041a0472a4 */ /* 0x000fe2000f8e023f */
[----:B------:R-:W-:Y:S01]  /*3190*/  FSEL R27, R5, R100, !P3 ;  /* 0x00000064051b7208 */ /* 0x000fe20005800000 */
[----:B------:R-:W-:Y:S01]  /*31a0*/  VIADD R5, R25, 0xc0cafb0d ;  /* 0xc0cafb0d19057836 */ /* 0x000fe20000000000 */
[----:B------:R-:W-:Y:S01]  /*31b0*/  FSETP.GEU.AND P5, PT, |R101|, 1.175494350822287508e-38, PT ;  /* 0x008000006500780b */ /* 0x000fe20003fae200 */
[----:B------:R-:W-:Y:S01]  /*31c0*/  @P0 FMUL R100, R100, 0.25 ;  /* 0x3e80000064640820 */ /* 0x000fe20000400000 */
[----:B------:R-:W-:Y:S01]  /*31d0*/  FSEL R18, R8, R59, P0 ;  /* 0x0000003b08127208 */ /* 0x000fe20000000000 */
[----:B------:R-:W-:Y:S01]  /*31e0*/  FMUL R8, R61, 0.25 ;  /* 0x3e8000003d087820 */ /* 0x000fe20000400000 */
[----:B------:R-:W-:Y:S01]  /*31f0*/  LOP3.LUT R36, R9, 0x38, R6, 0xf8, !PT ;  /* 0x0000003809247812 */ /* 0x000fe200078ef806 */
[----:B------:R-:W-:Y:S01]  /*3200*/  @P1 FMUL R101, R101, 0.25 ;  /* 0x3e80000065651820 */ /* 0x000fe20000400000 */
[----:B------:R-:W-:Y:S01]  /*3210*/  LOP3.LUT R15, R6, 0x38, RZ, 0xc0, !PT ;  /* 0x00000038060f7812 */ /* 0x000fe200078ec0ff */
[----:B------:R-:W-:Y:S01]  /*3220*/  VIADD R6, R27, 0xc0cafb0d ;  /* 0xc0cafb0d1b067836 */ /* 0x000fe20000000000 */
[----:B------:R-:W-:Y:S01]  /*3230*/  LOP3.LUT R5, R5, 0xff800000, RZ, 0xc0, !PT ;  /* 0xff80000005057812 */ /* 0x000fe200078ec0ff */
[----:B------:R-:W-:Y:S01]  /*3240*/  @!P4 FMUL R100, R100, 16777216 ;  /* 0x4b8000006464c820 */ /* 0x000fe20000400000 */
[----:B------:R-:W-:Y:S01]  /*3250*/  FSEL R61, R8, R61, P1 ;  /* 0x0000003d083d7208 */ /* 0x000fe20000800000 */
[----:B------:R-:W-:Y:S01]  /*3260*/  @!P4 FMUL R70, R70, 16777216 ;  /* 0x4b8000004646c820 */ /* 0x000fe20000400000 */
[----:B------:R-:W-:Y:S01]  /*3270*/  LOP3.LUT R8, R6, 0xff800000, RZ, 0xc0, !PT ;  /* 0xff80000006087812 */ /* 0x000fe200078ec0ff */
[----:B------:R-:W-:Y:S01]  /*3280*/  @!P5 FMUL R101, R101, 16777216 ;  /* 0x4b8000006565d820 */ /* 0x000fe20000400000 */
[----:B------:R-:W-:Y:S01]  /*3290*/  FSEL R3, RZ, -23, P2 ;  /* 0xc1b80000ff037808 */ /* 0x000fe20001000000 */
[----:B------:R-:W1:Y:S01]  /*32a0*/  MUFU.RCP R9, R100 ;  /* 0x0000006400097308 */ /* 0x000e620000001000 */
[----:B------:R-:W-:Y:S01]  /*32b0*/  I2FP.F32.S32 R6, R5 ;  /* 0x0000000500067245 */ /* 0x000fe20000201400 */
[----:B------:R-:W-:Y:S01]  /*32c0*/  @!P4 FMUL R14, R14, 16777216 ;  /* 0x4b8000000e0ec820 */ /* 0x000fe20000400000 */
[----:B------:R-:W-:Y:S01]  /*32d0*/  FSEL R12, R10, R71, P0 ;  /* 0x000000470a0c7208 */ /* 0x000fe20000000000 */
[----:B------:R-:W-:Y:S01]  /*32e0*/  @!P4 FMUL R66, R66, 16777216 ;  /* 0x4b8000004242c820 */ /* 0x000fe20000400000 */
[----:B------:R-:W-:Y:S01]  /*32f0*/  FSEL R62, R7, R62, P0 ;  /* 0x0000003e073e7208 */ /* 0x000fe20000000000 */
[----:B------:R-:W-:Y:S01]  /*3300*/  FFMA.FTZ R3, R6, 1.1920928955078125e-07, R3 ;  /* 0x3400000006037823 */ /* 0x000fe20000010003 */
[----:B------:R-:W-:Y:S01]  /*3310*/  FSEL R57, R20, R57, P1 ;  /* 0x0000003914397208 */ /* 0x000fe20000800000 */
[----:B------:R-:W2:Y:S01]  /*3320*/  MUFU.RCP R6, R101 ;  /* 0x0000006500067308 */ /* 0x000ea20000001000 */
[----:B------:R-:W-:Y:S01]  /*3330*/  FSEL R23, R11, R56, P1 ;  /* 0x000000380b177208 */ /* 0x000fe20000800000 */
[----:B------:R-:W-:Y:S01]  /*3340*/  @!P4 FMUL R12, R12, 16777216 ;  /* 0x4b8000000c0cc820 */ /* 0x000fe20000400000 */
[----:B------:R-:W-:Y:S01]  /*3350*/  @!P4 FMUL R16, R16, 16777216 ;  /* 0x4b8000001010c820 */ /* 0x000fe20000400000 */
[----:B------:R-:W-:Y:S01]  /*3360*/  @!P4 FMUL R62, R62, 16777216 ;  /* 0x4b8000003e3ec820 */ /* 0x000fe20000400000 */
[----:B------:R-:W-:Y:S01]  /*3370*/  @!P4 FMUL R18, R18, 16777216 ;  /* 0x4b8000001212c820 */ /* 0x000fe20000400000 */
[----:B------:R-:W-:Y:S01]  /*3380*/  @!P4 FMUL R58, R58, 16777216 ;  /* 0x4b8000003a3ac820 */ /* 0x000fe20000400000 */
[----:B------:R-:W-:Y:S01]  /*3390*/  FSEL R7, RZ, -23, P3 ;  /* 0xc1b80000ff077808 */ /* 0x000fe20001800000 */
[----:B------:R-:W-:Y:S01]  /*33a0*/  @!P5 FMUL R61, R61, 16777216 ;  /* 0x4b8000003d3dd820 */ /* 0x000fe20000400000 */
[----:B------:R-:W-:Y:S01]  /*33b0*/  I2FP.F32.S32 R10, R8 ;  /* 0x00000008000a7245 */ /* 0x000fe20000201400 */
[----:B------:R-:W-:Y:S01]  /*33c0*/  @!P5 FMUL R21, R21, 16777216 ;  /* 0x4b8000001515d820 */ /* 0x000fe20000400000 */
[----:B------:R-:W-:Y:S01]  /*33d0*/  @!P5 FMUL R57, R57, 16777216 ;  /* 0x4b8000003939d820 */ /* 0x000fe20000400000 */
[----:B------:R-:W-:Y:S01]  /*33e0*/  @!P5 FMUL R23, R23, 16777216 ;  /* 0x4b8000001717d820 */ /* 0x000fe20000400000 */
[----:B------:R-:W-:-:S02]  /*33f0*/  IMAD.IADD R44, R15, 0x1, R22 ;  /* 0x000000010f2c7824 */ /* 0x000fc400078e0216 */
[C---:B-1----:R-:W-:Y:S01]  /*3400*/  FMUL R12, R9.reuse, R12 ;  /* 0x0000000c090c7220 */ /* 0x042fe20000400000 */
[C---:B------:R-:W-:Y:S01]  /*3410*/  FMUL R11, R9.reuse, R70 ;  /* 0x00000046090b7220 */ /* 0x040fe20000400000 */
[C---:B------:R-:W-:Y:S01]  /*3420*/  FMUL R14, R9.reuse, R14 ;  /* 0x0000000e090e7220 */ /* 0x040fe20000400000 */
[C---:B------:R-:W-:Y:S01]  /*3430*/  FMUL R15, R9.reuse, R66 ;  /* 0x00000042090f7220 */ /* 0x040fe20000400000 */
[C---:B------:R-:W-:Y:S01]  /*3440*/  FMUL R16, R9.reuse, R16 ;  /* 0x0000001009107220 */ /* 0x040fe20000400000 */
[C---:B------:R-:W-:Y:S01]  /*3450*/  FMUL R19, R9.reuse, R62 ;  /* 0x0000003e09137220 */ /* 0x040fe20000400000 */
[----:B------:R-:W-:Y:S01]  /*3460*/  FMUL R20, R9, R18 ;  /* 0x0000001209147220 */ /* 0x000fe20000400000 */
[----:B------:R-:W-:Y:S01]  /*3470*/  @!P5 FMUL R69, R69, 16777216 ;  /* 0x4b8000004545d820 */ /* 0x000fe20000400000 */
[----:B------:R-:W-:Y:S01]  /*3480*/  @!P5 FMUL R13, R13, 16777216 ;  /* 0x4b8000000d0dd820 */ /* 0x000fe20000400000 */
[----:B------:R-:W-:Y:S01]  /*3490*/  @!P5 FMUL R65, R65, 16777216 ;  /* 0x4b8000004141d820 */ /* 0x000fe20000400000 */
[----:B------:R-:W-:Y:S01]  /*34a0*/  FMUL R9, R9, R58 ;  /* 0x0000003a09097220 */ /* 0x000fe20000400000 */
[----:B------:R-:W-:Y:S01]  /*34b0*/  @!P5 FMUL R17, R17, 16777216 ;  /* 0x4b8000001111d820 */ /* 0x000fe20000400000 */
[C---:B--2---:R-:W-:Y:S01]  /*34c0*/  FMUL R57, R6.reuse, R57 ;  /* 0x0000003906397220 */ /* 0x044fe20000400000 */
[C---:B------:R-:W-:Y:S01]  /*34d0*/  FMUL R22, R6.reuse, R23 ;  /* 0x0000001706167220 */ /* 0x040fe20000400000 */
[C---:B------:R-:W-:Y:S01]  /*34e0*/  FMUL R61, R6.reuse, R61 ;  /* 0x0000003d063d7220 */ /* 0x040fe20000400000 */
[----:B------:R-:W-:Y:S01]  /*34f0*/  FMUL R18, R6, R21 ;  /* 0x0000001506127220 */ /* 0x000fe20000400000 */
[----:B------:R-:W-:Y:S01]  /*3500*/  FFMA.FTZ R7, R10, 1.1920928955078125e-07, R7 ;  /* 0x340000000a077823 */ /* 0x000fe20000010007 */
[C---:B------:R-:W-:Y:S01]  /*3510*/  FMUL R69, R6.reuse, R69 ;  /* 0x0000004506457220 */ /* 0x040fe20000400000 */
[C---:B------:R-:W-:Y:S01]  /*3520*/  FMUL R10, R6.reuse, R13 ;  /* 0x0000000d060a7220 */ /* 0x040fe20000400000 */
[C---:B------:R-:W-:Y:S01]  /*3530*/  FMUL R65, R6.reuse, R65 ;  /* 0x0000004106417220 */ /* 0x040fe20000400000 */
[----:B------:R-:W-:Y:S01]  /*3540*/  FMUL R6, R6, R17 ;  /* 0x0000001106067220 */ /* 0x000fe20000400000 */
[----:B------:R-:W-:Y:S01]  /*3550*/  F2FP.SATFINITE.E4M3.F32.PACK_AB_MERGE_C R9, R20, R9, RZ ;  /* 0x000000091409723e */ /* 0x000fe200048070ff */
[----:B------:R-:W-:Y:S01]  /*3560*/  IMAD.IADD R5, R25, 0x1, -R5 ;  /* 0x0000000119057824 */ /* 0x000fe200078e0a05 */
[----:B------:R-:W-:Y:S01]  /*3570*/  F2FP.SATFINITE.E4M3.F32.PACK_AB_MERGE_C R22, R57, R22, RZ ;  /* 0x000000163916723e */ /* 0x000fe200048070ff */
[----:B------:R-:W-:Y:S01]  /*3580*/  IMAD.IADD R8, R27, 0x1, -R8 ;  /* 0x000000011b087824 */ /* 0x000fe200078e0a08 */
[----:B------:R-:W-:Y:S01]  /*3590*/  F2FP.SATFINITE.E4M3.F32.PACK_AB_MERGE_C R18, R61, R18, RZ ;  /* 0x000000123d12723e */ /* 0x000fe200048070ff */
[----:B------:R-:W-:Y:S01]  /*35a0*/  FADD R5, R5, -1 ;  /* 0xbf80000005057421 */ /* 0x000fe20000000000 */
[----:B------:R-:W-:Y:S01]  /*35b0*/  F2FP.SATFINITE.E4M3.F32.PACK_AB_MERGE_C R6, R65, R6, RZ ;  /* 0x000000064106723e */ /* 0x000fe200048070ff */
[----:B------:R-:W-:Y:S01]  /*35c0*/  FADD R8, R8, -1 ;  /* 0xbf80000008087421 */ /* 0x000fe20000000000 */
[----:B------:R-:W-:-:S02]  /*35d0*/  LOP3.LUT R17, R9, 0xffff, RZ, 0xc0, !PT ;  /* 0x0000ffff09117812 */ /* 0x000fc400078ec0ff */
[----:B------:R-:W-:Y:S02]  /*35e0*/  LOP3.LUT R22, R22, 0xffff, RZ, 0xc0, !PT ;  /* 0x0000ffff16167812 */ /* 0x000fe400078ec0ff */
[----:B------:R-:W-:Y:S02]  /*35f0*/  LOP3.LUT R9, R18, 0xffff, RZ, 0xc0, !PT ;  /* 0x0000ffff12097812 */ /* 0x000fe400078ec0ff */
[----:B------:R-:W-:Y:S02]  /*3600*/  F2FP.SATFINITE.E4M3.F32.PACK_AB_MERGE_C R14, R14, R15, RZ ;  /* 0x0000000f0e0e723e */ /* 0x000fe400048070ff */
[----:B------:R-:W-:Y:S02]  /*3610*/  F2FP.SATFINITE.E4M3.F32.PACK_AB_MERGE_C R11, R12, R11, RZ ;  /* 0x0000000b0c0b723e */ /* 0x000fe400048070ff */
[----:B------:R-:W-:Y:S02]  /*3620*/  LOP3.LUT R15, R6, 0xffff, RZ, 0xc0, !PT ;  /* 0x0000ffff060f7812 */ /* 0x000fe400078ec0ff */
[----:B------:R-:W-:-:S02]  /*3630*/  PRMT R12, R22, 0x3340, R9 ;  /* 0x00003340160c7816 */ /* 0x000fc40000000009 */
[----:B------:R-:W-:Y:S02]  /*3640*/  SHF.R.U32.HI R6, RZ, 0x8, R22 ;  /* 0x00000008ff067819 */ /* 0x000fe40000011616 */
[----:B------:R-:W-:Y:S02]  /*3650*/  SHF.R.U32.HI R9, RZ, 0x8, R9 ;  /* 0x00000008ff097819 */ /* 0x000fe40000011609 */
[----:B------:R-:W-:Y:S02]  /*3660*/  F2FP.SATFINITE.E4M3.F32.PACK_AB_MERGE_C R16, R16, R19, RZ ;  /* 0x000000131010723e */ /* 0x000fe400048070ff */
[----:B------:R-:W-:Y:S02]  /*3670*/  F2FP.SATFINITE.E4M3.F32.PACK_AB_MERGE_C R69, R69, R10, RZ ;  /* 0x0000000a4545723e */ /* 0x000fe400048070ff */
[----:B------:R-:W-:Y:S02]  /*3680*/  PRMT R13, R15, 0x3340, R0 ;  /* 0x000033400f0d7816 */ /* 0x000fe40000000000 */
[----:B------:R-:W-:-:S02]  /*3690*/  SHF.R.U32.HI R10, RZ, 0x8, R15 ;  /* 0x00000008ff0a7819 */ /* 0x000fc4000001160f */
[----:B------:R-:W-:Y:S02]  /*36a0*/  LOP3.LUT R9, R9, 0xffff, RZ, 0xc0, !PT ;  /* 0x0000ffff09097812 */ /* 0x000fe400078ec0ff */
[----:B------:R-:W-:Y:S02]  /*36b0*/  LOP3.LUT R6, R6, 0xffff, RZ, 0xc0, !PT ;  /* 0x0000ffff06067812 */ /* 0x000fe400078ec0ff */
[----:B------:R-:W-:Y:S02]  /*36c0*/  LOP3.LUT R16, R16, 0xffff, RZ, 0xc0, !PT ;  /* 0x0000ffff10107812 */ /* 0x000fe400078ec0ff */
[----:B------:R-:W-:Y:S02]  /*36d0*/  LOP3.LUT R19, R14, 0xffff, RZ, 0xc0, !PT ;  /* 0x0000ffff0e137812 */ /* 0x000fe400078ec0ff */
[----:B------:R-:W-:Y:S02]  /*36e0*/  PRMT R12, R12, 0x5410, R13 ;  /* 0x000054100c0c7816 */ /* 0x000fe4000000000d */
[----:B------:R-:W-:-:S02]  /*36f0*/  LOP3.LUT R13, R10, 0xffff, RZ, 0xc0, !PT ;  /* 0x0000ffff0a0d7812 */ /* 0x000fc400078ec0ff */
[----:B------:R-:W-:Y:S02]  /*3700*/  PRMT R10, R6, 0x3340, R9 ;  /* 0x00003340060a7816 */ /* 0x000fe40000000009 */
[----:B------:R-:W-:Y:S02]  /*3710*/  PRMT R15, R19, 0x3340, R0 ;  /* 0x00003340130f7816 */ /* 0x000fe40000000000 */
[--C-:B------:R-:W-:Y:S02]  /*3720*/  PRMT R14, R17, 0x3340, R16.reuse ;  /* 0x00003340110e7816 */ /* 0x100fe40000000010 */
[----:B------:R-:W-:Y:S02]  /*3730*/  SHF.R.U32.HI R9, RZ, 0x8, R16 ;  /* 0x00000008ff097819 */ /* 0x000fe40000011610 */
[----:B------:R-:W-:Y:S02]  /*3740*/  SHF.R.U32.HI R6, RZ, 0x8, R17 ;  /* 0x00000008ff067819 */ /* 0x000fe40000011611 */
[----:B------:R-:W-:-:S02]  /*3750*/  PRMT R14, R14, 0x5410, R15 ;  /* 0x000054100e0e7816 */ /* 0x000fc4000000000f */
[----:B------:R-:W-:Y:S02]  /*3760*/  LOP3.LUT R9, R9, 0xffff, RZ, 0xc0, !PT ;  /* 0x0000ffff09097812 */ /* 0x000fe400078ec0ff */
[----:B------:R-:W-:Y:S02]  /*3770*/  LOP3.LUT R6, R6, 0xffff, RZ, 0xc0, !PT ;  /* 0x0000ffff06067812 */ /* 0x000fe400078ec0ff */
[----:B------:R-:W-:Y:S01]  /*3780*/  PRMT R15, R13, 0x3340, R0 ;  /* 0x000033400d0f7816 */ /* 0x000fe20000000000 */
[----:B------:R-:W-:Y:S01]  /*3790*/  IMAD.MOV.U32 R13, RZ, RZ, 0x3dc6b27f ;  /* 0x3dc6b27fff0d7424 */ /* 0x000fe200078e00ff */
[----:B------:R-:W-:Y:S02]  /*37a0*/  PRMT R16, R6, 0x3340, R9 ;  /* 0x0000334006107816 */ /* 0x000fe40000000009 */
[----:B------:R-:W-:Y:S01]  /*37b0*/  SHF.R.U32.HI R9, RZ, 0x8, R19 ;  /* 0x00000008ff097819 */ /* 0x000fe20000011613 */
[----:B------:R-:W-:Y:S01]  /*37c0*/  FFMA.FTZ R6, R5, R13, -0.16845393180847167969 ;  /* 0xbe2c7f3005067423 */ /* 0x000fe2000001000d */
[----:B------:R-:W-:-:S02]  /*37d0*/  LOP3.LUT R69, R69, 0xffff, RZ, 0xc0, !PT ;  /* 0x0000ffff45457812 */ /* 0x000fc400078ec0ff */
[----:B------:R-:W-:Y:S01]  /*37e0*/  LOP3.LUT R17, R9, 0xffff, RZ, 0xc0, !PT ;  /* 0x0000ffff09117812 */ /* 0x000fe200078ec0ff */
[----:B------:R-:W-:Y:S01]  /*37f0*/  FFMA.FTZ R9, R8, R13, -0.16845393180847167969 ;  /* 0xbe2c7f3008097423 */ /* 0x000fe2000001000d */
[C---:B------:R-:W-:Y:S01]  /*3800*/  FFMA.FTZ R6, R5.reuse, R6, 0.1716887056827545166 ;  /* 0x3e2fcf2a05067423 */ /* 0x040fe20000010006 */
[----:B------:R-:W-:Y:S02]  /*3810*/  PRMT R13, R12, 0x4210, R69 ;  /* 0x000042100c0d7816 */ /* 0x000fe40000000045 */
[----:B------:R-:W1:Y:S01]  /*3820*/  LDC R12, c[0x0][0x278] ;  /* 0x00009e00ff0c7b82 */ /* 0x000e620000000800 */
[C---:B------:R-:W-:Y:S01]  /*3830*/  FFMA.FTZ R9, R8.reuse, R9, 0.1716887056827545166 ;  /* 0x3e2fcf2a08097423 */ /* 0x040fe20000010009 */
[----:B------:R-:W-:Y:S01]  /*3840*/  FFMA.FTZ R6, R5, R6, -0.17900948226451873779 ;  /* 0xbe374e4305067423 */ /* 0x000fe20000010006 */
[----:B------:R-:W-:Y:S01]  /*3850*/  PRMT R17, R17, 0x3340, R0 ;  /* 0x0000334011117816 */ /* 0x000fe20000000000 */
[----:B------:R2:W-:Y:S01]  /*3860*/  STS [R24+UR27], R13 ;  /* 0x0000000d18007988 */ /* 0x0005e2000800081b */
[----:B------:R-:W-:Y:S01]  /*3870*/  FFMA.FTZ R9, R8, R9, -0.17900948226451873779 ;  /* 0xbe374e4308097423 */ /* 0x000fe20000010009 */
[----:B------:R-:W-:Y:S01]  /*3880*/  FFMA.FTZ R6, R5, R6, 0.20512372255325317383 ;  /* 0x3e520bf405067423 */ /* 0x000fe20000010006 */
[----:B------:R-:W-:-:S02]  /*3890*/  PRMT R16, R16, 0x5410, R17 ;  /* 0x0000541010107816 */ /* 0x000fc40000000011 */
[----:B------:R-:W-:Y:S01]  /*38a0*/  FFMA.FTZ R9, R8, R9, 0.20512372255325317383 ;  /* 0x3e520bf408097423 */ /* 0x000fe20000010009 */
[----:B------:R-:W-:Y:S01]  /*38b0*/  FFMA.FTZ R6, R5, R6, -0.24046532809734344482 ;  /* 0xbe763c8b05067423 */ /* 0x000fe20000010006 */
[----:B------:R-:W-:Y:S02]  /*38c0*/  LOP3.LUT R11, R11, 0xffff, RZ, 0xc0, !PT ;  /* 0x0000ffff0b0b7812 */ /* 0x000fe400078ec0ff */
[----:B------:R-:W-:Y:S01]  /*38d0*/  PRMT R10, R10, 0x5410, R15 ;  /* 0x000054100a0a7816 */ /* 0x000fe2000000000f */
[----:B------:R-:W-:Y:S01]  /*38e0*/  FFMA.FTZ R9, R8, R9, -0.24046532809734344482 ;  /* 0xbe763c8b08097423 */ /* 0x000fe20000010009 */
[C---:B------:R-:W-:Y:S01]  /*38f0*/  FFMA.FTZ R6, R5.reuse, R6, 0.28857114911079406738 ;  /* 0x3e93bf9905067423 */ /* 0x040fe20000010006 */
[--C-:B------:R-:W-:Y:S02]  /*3900*/  PRMT R15, R14, 0x4210, R11.reuse ;  /* 0x000042100e0f7816 */ /* 0x100fe4000000000b */
[----:B------:R-:W-:Y:S01]  /*3910*/  PRMT R21, R16, 0x5210, R11 ;  /* 0x0000521010157816 */ /* 0x000fe2000000000b */
[----:B------:R-:W-:Y:S01]  /*3920*/  FFMA.FTZ R9, R8, R9, 0.28857114911079406738 ;  /* 0x3e93bf9908097423 */ /* 0x000fe20000010009 */
[----:B------:R-:W-:Y:S01]  /*3930*/  SHF.R.U32.HI R11, RZ, 0x6, R0 ;  /* 0x00000006ff0b7819 */ /* 0x000fe20000011600 */
[----:B------:R-:W-:Y:S01]  /*3940*/  FFMA.FTZ R6, R5, R6, -0.36067417263984680176 ;  /* 0xbeb8aa4905067423 */ /* 0x000fe20000010006 */
[----:B------:R-:W-:Y:S01]  /*3950*/  PRMT R69, R10, 0x5210, R69 ;  /* 0x000052100a457816 */ /* 0x000fe20000000045 */
[----:B------:R-:W-:Y:S01]  /*3960*/  FFMA.FTZ R9, R8, R9, -0.36067417263984680176 ;  /* 0xbeb8aa4908097423 */ /* 0x000fe20000010009 */
[----:B------:R-:W-:Y:S01]  /*3970*/  SGXT.U32 R11, R11, 0x2 ;  /* 0x000000020b0b781a */ /* 0x000fe20000000000 */
[----:B------:R-:W-:Y:S01]  /*3980*/  FFMA.FTZ R6, R5, R6, 0.48089820146560668945 ;  /* 0x3ef6384a05067423 */ /* 0x000fe20000010006 */
[----:B------:R-:W-:Y:S01]  /*3990*/  LOP3.LUT R10, R24, 0x40, RZ, 0x3c, !PT ;  /* 0x00000040180a7812 */ /* 0x000fe200078e3cff */
[----:B------:R-:W-:Y:S01]  /*39a0*/  FFMA.FTZ R9, R8, R9, 0.48089820146560668945 ;  /* 0x3ef6384a08097423 */ /* 0x000fe20000010009 */
[----:B------:R-:W-:Y:S01]  /*39b0*/  STS [R24+UR27+0x100], R69 ;  /* 0x0001004518007988 */ /* 0x000fe2000800081b */
[----:B-1----:R-:W-:-:S02]  /*39c0*/  IMAD R11, R11, R12, RZ ;  /* 0x0000000c0b0b7224 */ /* 0x002fc400078e02ff */
[----:B------:R-:W-:Y:S01]  /*39d0*/  FFMA.FTZ R6, R5, R6, -0.72134751081466674805 ;  /* 0xbf38aa3b05067423 */ /* 0x000fe20000010006 */
[----:B------:R-:W-:Y:S01]  /*39e0*/  FFMA.FTZ R9, R8, R9, -0.72134751081466674805 ;  /* 0xbf38aa3b08097423 */ /* 0x000fe20000010009 */
[----:B------:R-:W-:Y:S01]  /*39f0*/  ISETP.GE.U32.AND P0, PT, R25, 0x7f800000, PT ;  /* 0x7f8000001900780c */ /* 0x000fe20003f06070 */
[----:B--2---:R-:W-:Y:S02]  /*3a00*/  IMAD R13, R12, 0x4, R11 ;  /* 0x000000040c0d7824 */ /* 0x004fe400078e020b */
[----:B------:R-:W-:Y:S01]  /*3a10*/  FMUL R6, R5, R6 ;  /* 0x0000000605067220 */ /* 0x000fe20000400000 */
[----:B------:R1:W-:Y:S01]  /*3a20*/  STS [R10+UR27+0x400], R15 ;  /* 0x0004000f0a007988 */ /* 0x0003e2000800081b */
[C---:B------:R-:W-:Y:S01]  /*3a30*/  FMUL R9, R8.reuse, R9 ;  /* 0x0000000908097220 */ /* 0x040fe20000400000 */
[----:B------:R-:W-:Y:S01]  /*3a40*/  ISETP.GE.U32.AND P3, PT, R27, 0x7f800000, PT ;  /* 0x7f8000001b00780c */ /* 0x000fe20003f66070 */
[----:B------:R-:W-:Y:S01]  /*3a50*/  FMUL R6, R5, R6 ;  /* 0x0000000605067220 */ /* 0x000fe20000400000 */
[----:B------:R2:W-:Y:S01]  /*3a60*/  STS [R10+UR27+0x500], R21 ;  /* 0x000500150a007988 */ /* 0x0005e2000800081b */
[C---:B------:R-:W-:Y:S01]  /*3a70*/  FMUL R9, R8.reuse, R9 ;  /* 0x0000000908097220 */ /* 0x040fe20000400000 */
[----:B------:R-:W-:Y:S01]  /*3a80*/  FSETP.NEU.AND P2, PT, R25, RZ, PT ;  /* 0x000000ff1900720b */ /* 0x000fe20003f4d000 */
[----:B------:R-:W-:Y:S01]  /*3a90*/  FFMA.FTZ R6, R5, 1.4426950216293334961, R6 ;  /* 0x3fb8aa3b05067823 */ /* 0x000fe20000010006 */
[----:B------:R-:W-:Y:S01]  /*3aa0*/  BAR.SYNC.DEFER_BLOCKING 0x0 ;  /* 0x0000000000007b1d */ /* 0x000fe20000010000 */
[----:B------:R-:W-:Y:S01]  /*3ab0*/  FFMA.FTZ R8, R8, 1.4426950216293334961, R9 ;  /* 0x3fb8aa3b08087823 */ /* 0x000fe20000010009 */
[----:B-1----:R-:W-:-:S02]  /*3ac0*/  IMAD R15, R12, 0x4, R13 ;  /* 0x000000040c0f7824 */ /* 0x002fc400078e020d */
[----:B------:R-:W-:Y:S01]  /*3ad0*/  FADD R3, R3, R6 ;  /* 0x0000000603037221 */ /* 0x000fe20000000000 */
[----:B------:R-:W-:Y:S02]  /*3ae0*/  @P0 IMAD.MOV.U32 R6, RZ, RZ, 0x7f800000 ;  /* 0x7f800000ff060424 */ /* 0x000fe400078e00ff */
[----:B------:R-:W-:Y:S01]  /*3af0*/  FADD R5, R7, R8 ;  /* 0x0000000807057221 */ /* 0x000fe20000000000 */
[----:B------:R-:W-:Y:S01]  /*3b00*/  IMAD R17, R12, 0x8, R15 ;  /* 0x000000080c117824 */ /* 0x000fe200078e020f */
[----:B------:R-:W-:Y:S01]  /*3b10*/  FSETP.NEU.AND P1, PT, R27, RZ, PT ;  /* 0x000000ff1b00720b */ /* 0x000fe20003f2d000 */
[----:B------:R-:W-:Y:S01]  /*3b20*/  @P0 FFMA.FTZ R3, R25, R6, +INF ;  /* 0x7f80000019030423 */ /* 0x000fe20000010006 */
[----:B------:R-:W-:Y:S01]  /*3b30*/  @P3 IMAD.MOV.U32 R8, RZ, RZ, 0x7f800000 ;  /* 0x7f800000ff083424 */ /* 0x000fe200078e00ff */
[----:B------:R-:W-:Y:S01]  /*3b40*/  LOP3.LUT R41, R36, 0x4, RZ, 0x3c, !PT ;  /* 0x0000000424297812 */ /* 0x000fe200078e3cff */
[----:B------:R-:W-:Y:S01]  /*3b50*/  IMAD R19, R12, 0x4, R17 ;  /* 0x000000040c137824 */ /* 0x000fe200078e0211 */
[----:B------:R-:W-:Y:S01]  /*3b60*/  LEA.HI R23, R0, 0x1c, RZ, 0x1a ;  /* 0x0000001c00177811 */ /* 0x000fe200078fd0ff */
[----:B------:R-:W-:Y:S01]  /*3b70*/  @P3 FFMA.FTZ R5, R27, R8, +INF ;  /* 0x7f8000001b053423 */ /* 0x000fe20000010008 */
[----:B------:R-:W-:Y:S01]  /*3b80*/  IMAD R7, R4, UR5, RZ ;  /* 0x0000000504077c24 */ /* 0x000fe2000f8e02ff */
[----:B------:R-:W-:Y:S01]  /*3b90*/  USHF.R.S32.HI UR5, URZ, 0x1f, UR4 ;  /* 0x0000001f3f057899 */ /* 0x000fe20008011404 */
[----:B--2---:R-:W-:Y:S01]  /*3ba0*/  IMAD R21, R12, 0x4, R19 ;  /* 0x000000040c157824 */ /* 0x004fe200078e0213 */
[----:B------:R-:W-:Y:S01]  /*3bb0*/  LEA.HI R31, R0, 0x2c, RZ, 0x1a ;  /* 0x0000002c001f7811 */ /* 0x000fe200078fd0ff */
[-C--:B------:R-:W-:Y:S01]  /*3bc0*/  IMAD R23, R23, R12.reuse, RZ ;  /* 0x0000000c17177224 */ /* 0x080fe200078e02ff */
[----:B0-----:R-:W-:Y:S01]  /*3bd0*/  IADD3 R38, P0, P4, R7, UR4, R38 ;  /* 0x0000000407267c10 */ /* 0x001fe2000fc1e026 */
[----:B------:R-:W-:Y:S01]  /*3be0*/  IMAD R25, R12, 0x8, R21 ;  /* 0x000000080c197824 */ /* 0x000fe200078e0215 */
[----:B------:R-:W-:Y:S01]  /*3bf0*/  SHF.R.S32.HI R6, RZ, 0x1f, R7 ;  /* 0x0000001fff067819 */ /* 0x000fe20000011407 */
[-C--:B------:R-:W-:Y:S01]  /*3c00*/  IMAD R31, R31, R12.reuse, RZ ;  /* 0x0000000c1f1f7224 */ /* 0x080fe200078e02ff */
[----:B------:R-:W-:Y:S01]  /*3c10*/  LEA.HI R7, R0, 0xc, RZ, 0x1a ;  /* 0x0000000c00077811 */ /* 0x000fe200078fd0ff */
[----:B------:R-:W-:Y:S01]  /*3c20*/  IMAD R27, R12, 0x4, R25 ;  /* 0x000000040c1b7824 */ /* 0x000fe200078e0219 */
[----:B------:R-:W-:Y:S01]  /*3c30*/  IADD3.X R46, R6, UR5, R39, P0, P4 ;  /* 0x00000005062e7c10 */ /* 0x000fe200087e8427 */
[----:B------:R-:W0:Y:S01]  /*3c40*/  LDS R40, [R36+UR27] ;  /* 0x0000001b24287984 */ /* 0x000e220008000800 */
[----:B------:R-:W-:Y:S01]  /*3c50*/  LOP3.LUT P0, RZ, R0, 0xc0, RZ, 0xc0, !PT ;  /* 0x000000c000ff7812 */ /* 0x000fe2000780c0ff */
[----:B------:R-:W-:Y:S01]  /*3c60*/  IMAD R29, R12, 0x4, R27 ;  /* 0x000000040c1d7824 */ /* 0x000fe200078e021b */
[----:B------:R-:W-:Y:S01]  /*3c70*/  LEA.HI R39, R0, 0x3c, RZ, 0x1a ;  /* 0x0000003c00277811 */ /* 0x000fe200078fd0ff */
[----:B------:R-:W-:Y:S01]  /*3c80*/  IMAD R0, R7, R12, RZ ;  /* 0x0000000c07007224 */ /* 0x000fe200078e02ff */
[----:B------:R-:W1:Y:S01]  /*3c90*/  LDS R42, [R41+UR27] ;  /* 0x0000001b292a7984 */ /* 0x000e620008000800 */
[C---:B------:R-:W-:Y:S01]  /*3ca0*/  IMAD R33, R12.reuse, 0x8, R29 ;  /* 0x000000080c217824 */ /* 0x040fe200078e021d */
[----:B------:R-:W-:Y:S01]  /*3cb0*/  IADD3 R8, P6, R13, R38, RZ ;  /* 0x000000260d087210 */ /* 0x000fe20007fde0ff */
[----:B------:R-:W-:Y:S01]  /*3cc0*/  IMAD R39, R39, R12, RZ ;  /* 0x0000000c27277224 */ /* 0x000fe200078e02ff */
[----:B------:R-:W-:Y:S01]  /*3cd0*/  LDS R41, [R41+UR27+0x200] ;  /* 0x0002001b29297984 */ /* 0x000fe20008000800 */
[C---:B------:R-:W-:Y:S01]  /*3ce0*/  IMAD R34, R12.reuse, 0x4, R33 ;  /* 0x000000040c227824 */ /* 0x040fe200078e0221 */
[----:B------:R-:W-:Y:S01]  /*3cf0*/  LEA.HI.X.SX32 R9, R13, R46, 0x1, P6 ;  /* 0x0000002e0d097211 */ /* 0x000fe200030f0eff */
[----:B------:R-:W-:Y:S01]  /*3d00*/  ULDC UR4, c[0x0][0x27c] ;  /* 0x00009f0000047ab9 */ /* 0x000fe20000000800 */
[-C--:B------:R-:W-:Y:S01]  /*3d10*/  IADD3 R6, P5, R11, R38.reuse, RZ ;  /* 0x000000260b067210 */ /* 0x080fe20007fbe0ff */
[----:B------:R-:W-:Y:S01]  /*3d20*/  IMAD R37, R12, 0x4, R34 ;  /* 0x000000040c257824 */ /* 0x000fe200078e0222 */
[-C--:B------:R-:W-:Y:S01]  /*3d30*/  IADD3 R12, P4, R0, R38.reuse, RZ ;  /* 0x00000026000c7210 */ /* 0x080fe20007f9e0ff */
[----:B------:R-:W-:Y:S01]  /*3d40*/  UIMAD UR4, UR26, UR4, URZ ;  /* 0x000000041a0472a4 */ /* 0x000fe2000f8e023f */
[----:B------:R-:W-:-:S02]  /*3d50*/  IADD3 R10, P3, R15, R38, RZ ;  /* 0x000000260f0a7210 */ /* 0x000fc40007f7e0ff */
[-C--:B------:R-:W-:Y:S01]  /*3d60*/  LEA.HI.X.SX32 R13, R0, R46.reuse, 0x1, P4 ;  /* 0x0000002e000d7211 */ /* 0x080fe200020f0eff */
[----:B------:R-:W-:Y:S01]  /*3d70*/  USHF.L.U32 UR6, UR4, 0x2, URZ ;  /* 0x0000000204067899 */ /* 0x000fe2000800063f */
[----:B------:R-:W2:Y:S01]  /*3d80*/  LDS R0, [R36+UR27+0x200] ;  /* 0x0002001b24007984 */ /* 0x000ea20008000800 */
[----:B------:R-:W-:Y:S01]  /*3d90*/  LEA.HI.X.SX32 R7, R11, R46, 0x1, P5 ;  /* 0x0000002e0b077211 */ /* 0x000fe200028f0eff */
[----:B------:R-:W-:Y:S01]  /*3da0*/  UIMAD.WIDE UR4, UR4, 0x4, URZ ;  /* 0x00000004040478a5 */ /* 0x000fe2000f8e023f */
[-C--:B------:R-:W-:Y:S02]  /*3db0*/  IADD3 R14, P5, R17, R38.reuse, RZ ;  /* 0x00000026110e7210 */ /* 0x080fe40007fbe0ff */
[----:B------:R-:W-:Y:S02]  /*3dc0*/  IADD3 R16, P6, R19, R38, RZ ;  /* 0x0000002613107210 */ /* 0x000fe40007fde0ff */
[----:B------:R-:W-:Y:S02]  /*3dd0*/  LEA.HI.X.SX32 R11, R15, R46, 0x1, P3 ;  /* 0x0000002e0f0b7211 */ /* 0x000fe400018f0eff */
[----:B------:R-:W-:-:S02]  /*3de0*/  IADD3 R18, P3, R21, R38, RZ ;  /* 0x0000002615127210 */ /* 0x000fc40007f7e0ff */
[----:B------:R-:W-:Y:S02]  /*3df0*/  IADD3 R20, P4, R23, R38, RZ ;  /* 0x0000002617147210 */ /* 0x000fe40007f9e0ff */
[----:B------:R-:W-:Y:S02]  /*3e00*/  LEA.HI.X.SX32 R15, R17, R46, 0x1, P5 ;  /* 0x0000002e110f7211 */ /* 0x000fe400028f0eff */
[----:B------:R-:W-:Y:S02]  /*3e10*/  IADD3 R22, P5, R25, R38, RZ ;  /* 0x0000002619167210 */ /* 0x000fe40007fbe0ff */
[----:B------:R-:W-:Y:S02]  /*3e20*/  LEA.HI.X.SX32 R17, R19, R46, 0x1, P6 ;  /* 0x0000002e13117211 */ /* 0x000fe400030f0eff */
[C---:B0-----:R-:W-:Y:S02]  /*3e30*/  PRMT R43, R40.reuse, 0x7770, RZ ;  /* 0x00007770282b7816 */ /* 0x041fe400000000ff */
[----:B------:R-:W-:-:S02]  /*3e40*/  PRMT R47, R40, 0x7771, RZ ;  /* 0x00007771282f7816 */ /* 0x000fc400000000ff */
[----:B------:R-:W-:Y:S01]  /*3e50*/  IADD3 R24, P6, R27, R38, RZ ;  /* 0x000000261b187210 */ /* 0x000fe20007fde0ff */
[----:B------:R0:W-:Y:S01]  /*3e60*/  STG.E.U8 desc[UR28][R6.64], R43 ;  /* 0x0000002b06007986 */ /* 0x0001e2000c10111c */
[C---:B-1----:R-:W-:Y:S02]  /*3e70*/  PRMT R45, R42.reuse, 0x7770, RZ ;  /* 0x000077702a2d7816 */ /* 0x042fe400000000ff */
[----:B------:R-:W-:Y:S02]  /*3e80*/  PRMT R49, R42, 0x7771, RZ ;  /* 0x000077712a317816 */ /* 0x000fe400000000ff */
[----:B------:R-:W-:Y:S01]  /*3e90*/  LEA.HI.X.SX32 R19, R21, R46, 0x1, P3 ;  /* 0x0000002e15137211 */ /* 0x000fe200018f0eff */
[----:B------:R2:W-:Y:S01]  /*3ea0*/  STG.E.U8 desc[UR28][R8.64], R45 ;  /* 0x0000002d08007986 */ /* 0x0005e2000c10111c */
[----:B------:R-:W-:Y:S02]  /*3eb0*/  PRMT R51, R40, 0x7772, RZ ;  /* 0x0000777228337816 */ /* 0x000fe400000000ff */
[----:B------:R-:W-:Y:S01]  /*3ec0*/  IADD3 R26, P3, R29, R38, RZ ;  /* 0x000000261d1a7210 */ /* 0x000fe20007f7e0ff */
[----:B------:R1:W-:Y:S01]  /*3ed0*/  STG.E.U8 desc[UR28][R10.64], R47 ;  /* 0x0000002f0a007986 */ /* 0x0003e2000c10111c */
[----:B------:R-:W-:-:S02]  /*3ee0*/  LEA.HI.X.SX32 R21, R23, R46, 0x1, P4 ;  /* 0x0000002e17157211 */ /* 0x000fc400020f0eff */
[----:B------:R-:W-:Y:S01]  /*3ef0*/  PRMT R53, R42, 0x7772, RZ ;  /* 0x000077722a357816 */ /* 0x000fe200000000ff */
[----:B------:R3:W-:Y:S01]  /*3f00*/  STG.E.U8 desc[UR28][R12.64], R49 ;  /* 0x000000310c007986 */ /* 0x0007e2000c10111c */
[----:B------:R-:W-:Y:S02]  /*3f10*/  IADD3 R28, P4, R31, R38, RZ ;  /* 0x000000261f1c7210 */ /* 0x000fe40007f9e0ff */
[----:B------:R-:W-:Y:S01]  /*3f20*/  PRMT R55, R40, 0x7773, RZ ;  /* 0x0000777328377816 */ /* 0x000fe200000000ff */
[----:B------:R4:W-:Y:S01]  /*3f30*/  STG.E.U8 desc[UR28][R14.64], R51 ;  /* 0x000000330e007986 */ /* 0x0009e2000c10111c */
[----:B------:R-:W-:Y:S02]  /*3f40*/  LEA.HI.X.SX32 R23, R25, R46, 0x1, P5 ;  /* 0x0000002e19177211 */ /* 0x000fe400028f0eff */
[----:B0-----:R-:W-:Y:S01]  /*3f50*/  PRMT R7, R42, 0x7773, RZ ;  /* 0x000077732a077816 */ /* 0x001fe200000000ff */
[----:B------:R0:W-:Y:S01]  /*3f60*/  STG.E.U8 desc[UR28][R16.64], R53 ;  /* 0x0000003510007986 */ /* 0x0001e2000c10111c */
[----:B------:R-:W-:Y:S01]  /*3f70*/  IADD3 R30, P5, R33, R38, RZ ;  /* 0x00000026211e7210 */ /* 0x000fe20007fbe0ff */
[----:B------:R-:W5:Y:S01]  /*3f80*/  LDC.64 R42, c[0x0][0x230] ;  /* 0x00008c00ff2a7b82 */ /* 0x000f620000000a00 */
[----:B------:R-:W-:Y:S01]  /*3f90*/  LEA.HI.X.SX32 R25, R27, R46, 0x1, P6 ;  /* 0x0000002e1b197211 */ /* 0x000fe200030f0eff */
[----:B------:R0:W-:Y:S01]  /*3fa0*/  STG.E.U8 desc[UR28][R18.64], R55 ;  /* 0x0000003712007986 */ /* 0x0001e2000c10111c */
[----:B--2---:R-:W-:-:S02]  /*3fb0*/  PRMT R9, R0, 0x7770, RZ ;  /* 0x0000777000097816 */ /* 0x004fc400000000ff */
[----:B------:R-:W-:Y:S01]  /*3fc0*/  IADD3 R32, P6, R34, R38, RZ ;  /* 0x0000002622207210 */ /* 0x000fe20007fde0ff */
[----:B------:R2:W-:Y:S01]  /*3fd0*/  STG.E.U8 desc[UR28][R20.64], R7 ;  /* 0x0000000714007986 */ /* 0x0005e2000c10111c */
[----:B------:R-:W-:Y:S02]  /*3fe0*/  LEA.HI.X.SX32 R27, R29, R46, 0x1, P3 ;  /* 0x0000002e1d1b7211 */ /* 0x000fe400018f0eff */
[----:B-1----:R-:W-:Y:S01]  /*3ff0*/  PRMT R11, R41, 0x7770, RZ ;  /* 0x00007770290b7816 */ /* 0x002fe200000000ff */
[----:B------:R1:W-:Y:S01]  /*4000*/  STG.E.U8 desc[UR28][R22.64], R9 ;  /* 0x0000000916007986 */ /* 0x0003e2000c10111c */
[----:B------:R-:W-:Y:S02]  /*4010*/  IADD3 R36, P3, R37, R38, RZ ;  /* 0x0000002625247210 */ /* 0x000fe40007f7e0ff */
[----:B------:R-:W-:Y:S01]  /*4020*/  LEA.HI.X.SX32 R29, R31, R46, 0x1, P4 ;  /* 0x0000002e1f1d7211 */ /* 0x000fe200020f0eff */
[----:B------:R1:W-:Y:S01]  /*4030*/  STG.E.U8 desc[UR28][R24.64], R11 ;  /* 0x0000000b18007986 */ /* 0x0003e2000c10111c */
[----:B---3--:R-:W-:-:S02]  /*4040*/  PRMT R13, R0, 0x7771, RZ ;  /* 0x00007771000d7816 */ /* 0x008fc400000000ff */
[----:B------:R-:W-:Y:S02]  /*4050*/  IADD3 R38, P4, R39, R38, RZ ;  /* 0x0000002627267210 */ /* 0x000fe40007f9e0ff */
[----:B----4-:R-:W-:Y:S01]  /*4060*/  PRMT R15, R41, 0x7771, RZ ;  /* 0x00007771290f7816 */ /* 0x010fe200000000ff */
[----:B------:R1:W-:Y:S01]  /*4070*/  STG.E.U8 desc[UR28][R26.64], R13 ;  /* 0x0000000d1a007986 */ /* 0x0003e2000c10111c */
[-C--:B------:R-:W-:Y:S02]  /*4080*/  LEA.HI.X.SX32 R31, R33, R46.reuse, 0x1, P5 ;  /* 0x0000002e211f7211 */ /* 0x080fe400028f0eff */
[----:B0-----:R-:W-:Y:S01]  /*4090*/  PRMT R17, R0, 0x7772, RZ ;  /* 0x0000777200117816 */ /* 0x001fe200000000ff */
[----:B------:R1:W-:Y:S01]  /*40a0*/  STG.E.U8 desc[UR28][R28.64], R15 ;  /* 0x0000000f1c007986 */ /* 0x0003e2000c10111c */
[-C--:B------:R-:W-:Y:S02]  /*40b0*/  LEA.HI.X.SX32 R33, R34, R46.reuse, 0x1, P6 ;  /* 0x0000002e22217211 */ /* 0x080fe400030f0eff */
[----:B------:R-:W-:Y:S01]  /*40c0*/  PRMT R19, R41, 0x7772, RZ ;  /* 0x0000777229137816 */ /* 0x000fe200000000ff */
[----:B------:R1:W-:Y:S01]  /*40d0*/  STG.E.U8 desc[UR28][R30.64], R17 ;  /* 0x000000111e007986 */ /* 0x0003e2000c10111c */
[----:B------:R-:W-:-:S02]  /*40e0*/  LEA.HI.X.SX32 R37, R37, R46, 0x1, P3 ;  /* 0x0000002e25257211 */ /* 0x000fc400018f0eff */
[----:B--2---:R-:W-:Y:S01]  /*40f0*/  PRMT R21, R0, 0x7773, RZ ;  /* 0x0000777300157816 */ /* 0x004fe200000000ff */
[----:B------:R1:W-:Y:S01]  /*4100*/  STG.E.U8 desc[UR28][R32.64], R19 ;  /* 0x0000001320007986 */ /* 0x0003e2000c10111c */
[----:B------:R-:W-:Y:S02]  /*4110*/  LEA.HI.X.SX32 R39, R39, R46, 0x1, P4 ;  /* 0x0000002e27277211 */ /* 0x000fe400020f0eff */
[----:B------:R-:W-:Y:S01]  /*4120*/  PRMT R41, R41, 0x7773, RZ ;  /* 0x0000777329297816 */ /* 0x000fe200000000ff */
[----:B------:R1:W-:Y:S01]  /*4130*/  STG.E.U8 desc[UR28][R36.64], R21 ;  /* 0x0000001524007986 */ /* 0x0003e2000c10111c */
[----:B------:R-:W-:Y:S01]  /*4140*/  FSEL R0, R3, -INF , P2 ;  /* 0xff80000003007808 */ /* 0x000fe20001000000 */
[C---:B------:R-:W-:Y:S01]  /*4150*/  IMAD.SHL.U32 R3, R4.reuse, 0x4, RZ ;  /* 0x0000000404037824 */ /* 0x040fe200078e00ff */
[----:B------:R-:W-:Y:S01]  /*4160*/  FSEL R5, R5, -INF , P1 ;  /* 0xff80000005057808 */ /* 0x000fe20000800000 */
[----:B------:R1:W-:Y:S01]  /*4170*/  STG.E.U8 desc[UR28][R38.64], R41 ;  /* 0x0000002926007986 */ /* 0x0003e2000c10111c */
[----:B------:R-:W-:-:S04]  /*4180*/  IMAD.HI R4, R4, 0x4, RZ ;  /* 0x0000000404047827 */ /* 0x000fc800078e02ff */
[----:B------:R-:W-:Y:S01]  /*4190*/  FFMA R6, R0, 0.69314718246459960938, R35 ;  /* 0x3f31721800067823 */ /* 0x000fe20000000023 */
[----:B------:R-:W-:Y:S01]  /*41a0*/  LOP3.LUT R0, R2, 0xf8, RZ, 0xc0, !PT ;  /* 0x000000f802007812 */ /* 0x000fe200078ec0ff */
[----:B------:R-:W-:Y:S01]  /*41b0*/  FFMA R7, R5, 0.69314718246459960938, R150 ;  /* 0x3f31721805077823 */ /* 0x000fe20000000096 */
[----:B------:R-:W-:Y:S01]  /*41c0*/  BAR.SYNC.DEFER_BLOCKING 0x0 ;  /* 0x0000000000007b1d */ /* 0x000fe20000010000 */
[----:B-----5:R-:W-:-:S04]  /*41d0*/  IADD3 R2, P1, P2, R3, UR6, R42 ;  /* 0x0000000603027c10 */ /* 0x020fc8000fa3e02a */
[----:B------:R-:W-:Y:S01]  /*41e0*/  IADD3.X R3, R4, UR5, R43, P1, P2 ;  /* 0x0000000504037c10 */ /* 0x000fe20008fe442b */
[----:B------:R1:W-:Y:S02]  /*41f0*/  STS.64 [R0+UR27], R6 ;  /* 0x0000000600007988 */ /* 0x0003e40008000a1b */
[----:B------:R-:W-:Y:S06]  /*4200*/  BAR.SYNC.DEFER_BLOCKING 0x0 ;  /* 0x0000000000007b1d */ /* 0x000fec0000010000 */
[----:B------:R-:W-:Y:S05]  /*4210*/  @P0 EXIT ;  /* 0x000000000000094d */ /* 0x000fea0003800000 */
[----:B------:R-:W0:Y:S04]  /*4220*/  LDS R5, [R44] ;  /* 0x000000002c057984 */ /* 0x000e280000000800 */
[----:B0-----:R-:W-:Y:S01]  /*4230*/  STG.E desc[UR28][R2.64], R5 ;  /* 0x0000000502007986 */ /* 0x001fe2000c10191c */
[----:B------:R-:W-:Y:S05]  /*4240*/  EXIT ;  /* 0x000000000000794d */ /* 0x000fea0003800000 */
.L_x_2:
[----:B------:R-:W-:-:S00]  /*4250*/  BRA `(.L_x_2) ;  /* 0xfffffffc00fc7947 */ /* 0x000fc0000383ffff */
[----:B------:R-:W-:-:S00]  /*4260*/  NOP ;  /* 0x0000000000007918 */ /* 0x000fc00000000000 */
        /* <DEDUP_REMOVED lines=9> */
.L_x_3:


//--------------------- .nv.global.init           --------------------------
	.section	.nv.global.init,"aw",@progbits
.nv.global.init:
	.type		_$_str,@object
	.size		_$_str,(.L_0 - _$_str)
_$_str:
        /*0000*/ 	.byte	0x5f, 0x5f, 0x43, 0x55, 0x44, 0x41, 0x5f, 0x46, 0x54, 0x5a, 0x00
.L_0:


//--------------------- .nv.shared.attn_fwd       --------------------------
	.section	.nv.shared.attn_fwd,"aw",@nobits
	.sectionflags	@""
	.align	16
	.zero		1024


//--------------------- .nv.shared.reserved.0     --------------------------
	.section	.nv.shared.reserved.0,"aw",@nobits
	.weak		__nv_reservedSMEM_offset_0_alias
	.size		__nv_reservedSMEM_offset_0_alias, 0, 0
	.other		__nv_reservedSMEM_offset_0_alias,@"STO_CUDA_RESERVED_SHARED STV_DEFAULT"
__nv_reservedSMEM_offset_0_alias:
	.zero		0


//--------------------- .nv.constant0.attn_fwd    --------------------------
	.section	.nv.constant0.attn_fwd,"a",@progbits
	.sectionflags	@""
	.align	4
.nv.constant0.attn_fwd:
	.zero		664


//--------------------- SYMBOLS --------------------------

	.type		.nv.reservedSmem.offset0,@object
	.size		.nv.reservedSmem.offset0,0x4
